def attn_fwd(
    Q,
    K,
    V,
    Out,
    Lse,
    sm_scale,
    stride_qz,
    stride_qh,
    stride_qm,
    stride_qk,
    stride_kz,
    stride_kh,
    stride_kn,
    stride_kk,
    stride_vz,
    stride_vh,
    stride_vn,
    stride_vk,
    stride_oz,
    stride_oh,
    stride_om,
    stride_ok,
    seqlen_q,
    seqlen_k,
    BLOCK_M: tl.constexpr,
    BLOCK_N: tl.constexpr,
    HEAD_DIM: tl.constexpr,
    CAUSAL: tl.constexpr,
):
    start_m = tl.program_id(0)
    off_hz = tl.program_id(1)
    q_off = off_hz * stride_qh
    k_off = off_hz * stride_kh
    v_off = off_hz * stride_vh
    offs_m = start_m * BLOCK_M + tl.arange(0, BLOCK_M)
    offs_d = tl.arange(0, HEAD_DIM)
    offs_n = tl.arange(0, BLOCK_N)
    q_ptrs = Q + q_off + offs_m[:, None] * stride_qm + offs_d[None, :] * stride_qk
    k_ptrs = K + k_off + offs_d[:, None] * stride_kk + offs_n[None, :] * stride_kn
    v_ptrs = V + v_off + offs_n[:, None] * stride_vn + offs_d[None, :] * stride_vk
    m_i = tl.full([BLOCK_M], float("-inf"), dtype=tl.float32)
    l_i = tl.zeros([BLOCK_M], dtype=tl.float32) + 1.0
    acc = tl.zeros([BLOCK_M, HEAD_DIM], dtype=tl.float32)
    q = tl.load(q_ptrs)
    acc, l_i, m_i = _attn_fwd_inner(
        acc,
        l_i,
        m_i,
        q,
        k_ptrs,
        v_ptrs,
        sm_scale,
        stride_kn,
        stride_vn,
        start_m,
        seqlen_k,
        BLOCK_M,
        BLOCK_N,
        HEAD_DIM,
        CAUSAL,
    )
    acc = acc / l_i[:, None]
    lse = m_i + tl.math.log2(l_i) / 1.4426950408889634
    o_ptrs = (
        Out
        + off_hz * stride_oh
        + offs_m[:, None] * stride_om
        + offs_d[None, :] * stride_ok
    )
    tl.store(o_ptrs, acc.to(Out.dtype.element_ty))
    tl.store(Lse + off_hz * seqlen_q + offs_m, lse)

# config = {"BLOCK_M": 64, "BLOCK_N": 16, "HEAD_DIM": 16, "arch": "sm_80", "causal": false, "dtype": "bf16", "num_stages": 2, "num_warps": 8}
# arch = sm_80


// ===== COMPILED SASS (sm_80) =====

	.target	sm_80

	.elftype	@"ET_EXEC"


//--------------------- .note.nv.tkinfo           --------------------------
	.section	.note.nv.tkinfo,"",@"SHT_NOTE"
	.sectionflags	@"SHF_NOTE_NV_TKINFO"
	.tkinfo
        /*0018*/ 	.word	0x00000002
        /*0030*/ 	.string	""
        /*0030*/ 	.string	"ptxas"
        /*0030*/ 	.string	"Cuda compilation tools, release 13.0, V13.0.88"
        /*0030*/ 	.string	"Build cuda_13.0.r13.0/compiler.36424714_0"
        /*0030*/ 	.string	"-v  -suppress-debug-info  -lineinfo  -arch sm_80 "



//--------------------- .note.nv.cuinfo           --------------------------
	.section	.note.nv.cuinfo,"",@"SHT_NOTE"
	.sectionflags	@"SHF_NOTE_NV_CUINFO"
        /*0018*/ 	.short	0x0002
        /*001a*/ 	.short	0x0050
        /*001c*/ 	.short	0x0082
	.zero		2


//--------------------- .nv.info                  --------------------------
	.section	.nv.info,"",@"SHT_CUDA_INFO"
	.align	4


	//----- nvinfo : EIATTR_REGCOUNT
	.align		4
        /*0000*/ 	.byte	0x04, 0x2f
        /*0002*/ 	.short	(.L_2 - .L_1)
	.align		4
.L_1:
        /*0004*/ 	.word	index@(attn_fwd)
        /*0008*/ 	.word	0x00000030


	//----- nvinfo : EIATTR_FRAME_SIZE
	.align		4
.L_2:
        /*000c*/ 	.byte	0x04, 0x11
        /*000e*/ 	.short	(.L_4 - .L_3)
	.align		4
.L_3:
        /*0010*/ 	.word	index@(attn_fwd)
        /*0014*/ 	.word	0x00000000


	//----- nvinfo : EIATTR_MIN_STACK_SIZE
	.align		4
.L_4:
        /*0018*/ 	.byte	0x04, 0x12
        /*001a*/ 	.short	(.L_6 - .L_5)
	.align		4
.L_5:
        /*001c*/ 	.word	index@(attn_fwd)
        /*0020*/ 	.word	0x00000000
.L_6:


//--------------------- .nv.info.attn_fwd         --------------------------
	.section	.nv.info.attn_fwd,"",@"SHT_CUDA_INFO"
	.sectionflags	@""
	.align	4


	//----- nvinfo : EIATTR_CUDA_API_VERSION
	.align		4
        /*0000*/ 	.byte	0x04, 0x37
        /*0002*/ 	.short	(.L_8 - .L_7)
.L_7:
        /*0004*/ 	.word	0x00000082


	//----- nvinfo : EIATTR_SW2861232_WAR
	.align		4
.L_8:
        /*0008*/ 	.byte	0x01, 0x35
	.zero		2


	//----- nvinfo : EIATTR_PARAM_CBANK
	.align		4
        /*000c*/ 	.byte	0x04, 0x0a
        /*000e*/ 	.short	(.L_10 - .L_9)
	.align		4
.L_9:
        /*0010*/ 	.word	index@(.nv.constant0.attn_fwd)
        /*0014*/ 	.short	0x0160
        /*0016*/ 	.short	0x0088


	//----- nvinfo : EIATTR_CBANK_PARAM_SIZE
	.align		4
.L_10:
        /*0018*/ 	.byte	0x03, 0x19
        /*001a*/ 	.short	0x0088


	//----- nvinfo : EIATTR_KPARAM_INFO
	.align		4
        /*001c*/ 	.byte	0x04, 0x17
        /*001e*/ 	.short	(.L_12 - .L_11)
.L_11:
        /*0020*/ 	.word	0x00000000
        /*0024*/ 	.short	0x0019
        /*0026*/ 	.short	0x0080
        /*0028*/ 	.byte	0x00, 0xf4, 0x21, 0x00


	//----- nvinfo : EIATTR_KPARAM_INFO
	.align		4
.L_12:
        /*002c*/ 	.byte	0x04, 0x17
        /*002e*/ 	.short	(.L_14 - .L_13)
.L_13:
        /*0030*/ 	.word	0x00000000
        /*0034*/ 	.short	0x0018
        /*0036*/ 	.short	0x0078
        /*0038*/ 	.byte	0x00, 0xf4, 0x21, 0x00


	//----- nvinfo : EIATTR_KPARAM_INFO
	.align		4
.L_14:
        /*003c*/ 	.byte	0x04, 0x17
        /*003e*/ 	.short	(.L_16 - .L_15)
.L_15:
        /*0040*/ 	.word	0x00000000
        /*0044*/ 	.short	0x0017
        /*0046*/ 	.short	0x0070
        /*0048*/ 	.byte	0x00, 0xf0, 0x11, 0x00


	//----- nvinfo : EIATTR_KPARAM_INFO
	.align		4
.L_16:
        /*004c*/ 	.byte	0x04, 0x17
        /*004e*/ 	.short	(.L_18 - .L_17)
.L_17:
        /*0050*/ 	.word	0x00000000
        /*0054*/ 	.short	0x0016
        /*0056*/ 	.short	0x006c
        /*0058*/ 	.byte	0x00, 0xf0, 0x11, 0x00


	//----- nvinfo : EIATTR_KPARAM_INFO
	.align		4
.L_18:
        /*005c*/ 	.byte	0x04, 0x17
        /*005e*/ 	.short	(.L_20 - .L_19)
.L_19:
        /*0060*/ 	.word	0x00000000
        /*0064*/ 	.short	0x0015
        /*0066*/ 	.short	0x0068
        /*0068*/ 	.byte	0x00, 0xf0, 0x11, 0x00


	//----- nvinfo : EIATTR_KPARAM_INFO
	.align		4
.L_20:
        /*006c*/ 	.byte	0x04, 0x17
        /*006e*/ 	.short	(.L_22 - .L_21)
.L_21:
        /*0070*/ 	.word	0x00000000
        /*0074*/ 	.short	0x0014
        /*0076*/ 	.short	0x0064
        /*0078*/ 	.byte	0x00, 0xf0, 0x11, 0x00


	//----- nvinfo : EIATTR_KPARAM_INFO
	.align		4
.L_22:
        /*007c*/ 	.byte	0x04, 0x17
        /*007e*/ 	.short	(.L_24 - .L_23)
.L_23:
        /*0080*/ 	.word	0x00000000
        /*0084*/ 	.short	0x0013
        /*0086*/ 	.short	0x0060
        /*0088*/ 	.byte	0x00, 0xf0, 0x11, 0x00


	//----- nvinfo : EIATTR_KPARAM_INFO
	.align		4
.L_24:
        /*008c*/ 	.byte	0x04, 0x17
        /*008e*/ 	.short	(.L_26 - .L_25)
.L_25:
        /*0090*/ 	.word	0x00000000
        /*0094*/ 	.short	0x0012
        /*0096*/ 	.short	0x005c
        /*0098*/ 	.byte	0x00, 0xf0, 0x11, 0x00


	//----- nvinfo : EIATTR_KPARAM_INFO
	.align		4
.L_26:
        /*009c*/ 	.byte	0x04, 0x17
        /*009e*/ 	.short	(.L_28 - .L_27)
.L_27:
        /*00a0*/ 	.word	0x00000000
        /*00a4*/ 	.short	0x0011
        /*00a6*/ 	.short	0x0058
        /*00a8*/ 	.byte	0x00, 0xf0, 0x11, 0x00


	//----- nvinfo : EIATTR_KPARAM_INFO
	.align		4
.L_28:
        /*00ac*/ 	.byte	0x04, 0x17
        /*00ae*/ 	.short	(.L_30 - .L_29)
.L_29:
        /*00b0*/ 	.word	0x00000000
        /*00b4*/ 	.short	0x0010
        /*00b6*/ 	.short	0x0054
        /*00b8*/ 	.byte	0x00, 0xf0, 0x11, 0x00


	//----- nvinfo : EIATTR_KPARAM_INFO
	.align		4
.L_30:
        /*00bc*/ 	.byte	0x04, 0x17
        /*00be*/ 	.short	(.L_32 - .L_31)
.L_31:
        /*00c0*/ 	.word	0x00000000
        /*00c4*/ 	.short	0x000f
        /*00c6*/ 	.short	0x0050
        /*00c8*/ 	.byte	0x00, 0xf0, 0x11, 0x00


	//----- nvinfo : EIATTR_KPARAM_INFO
	.align		4
.L_32:
        /*00cc*/ 	.byte	0x04, 0x17
        /*00ce*/ 	.short	(.L_34 - .L_33)
.L_33:
        /*00d0*/ 	.word	0x00000000
        /*00d4*/ 	.short	0x000e
        /*00d6*/ 	.short	0x004c
        /*00d8*/ 	.byte	0x00, 0xf0, 0x11, 0x00


	//----- nvinfo : EIATTR_KPARAM_INFO
	.align		4
.L_34:
        /*00dc*/ 	.byte	0x04, 0x17
        /*00de*/ 	.short	(.L_36 - .L_35)
.L_35:
        /*00e0*/ 	.word	0x00000000
        /*00e4*/ 	.short	0x000d
        /*00e6*/ 	.short	0x0048
        /*00e8*/ 	.byte	0x00, 0xf0, 0x11, 0x00


	//----- nvinfo : EIATTR_KPARAM_INFO
	.align		4
.L_36:
        /*00ec*/ 	.byte	0x04, 0x17
        /*00ee*/ 	.short	(.L_38 - .L_37)
.L_37:
        /*00f0*/ 	.word	0x00000000
        /*00f4*/ 	.short	0x000c
        /*00f6*/ 	.short	0x0044
        /*00f8*/ 	.byte	0x00, 0xf0, 0x11, 0x00


	//----- nvinfo : EIATTR_KPARAM_INFO
	.align		4
.L_38:
        /*00fc*/ 	.byte	0x04, 0x17
        /*00fe*/ 	.short	(.L_40 - .L_39)
.L_39:
        /*0100*/ 	.word	0x00000000
        /*0104*/ 	.short	0x000b
        /*0106*/ 	.short	0x0040
        /*0108*/ 	.byte	0x00, 0xf0, 0x11, 0x00


	//----- nvinfo : EIATTR_KPARAM_INFO
	.align		4
.L_40:
        /*010c*/ 	.byte	0x04, 0x17
        /*010e*/ 	.short	(.L_42 - .L_41)
.L_41:
        /*0110*/ 	.word	0x00000000
        /*0114*/ 	.short	0x000a
        /*0116*/ 	.short	0x003c
        /*0118*/ 	.byte	0x00, 0xf0, 0x11, 0x00


	//----- nvinfo : EIATTR_KPARAM_INFO
	.align		4
.L_42:
        /*011c*/ 	.byte	0x04, 0x17
        /*011e*/ 	.short	(.L_44 - .L_43)
.L_43:
        /*0120*/ 	.word	0x00000000
        /*0124*/ 	.short	0x0009
        /*0126*/ 	.short	0x0038
        /*0128*/ 	.byte	0x00, 0xf0, 0x11, 0x00


	//----- nvinfo : EIATTR_KPARAM_INFO
	.align		4
.L_44:
        /*012c*/ 	.byte	0x04, 0x17
        /*012e*/ 	.short	(.L_46 - .L_45)
.L_45:
        /*0130*/ 	.word	0x00000000
        /*0134*/ 	.short	0x0008
        /*0136*/ 	.short	0x0034
        /*0138*/ 	.byte	0x00, 0xf0, 0x11, 0x00


	//----- nvinfo : EIATTR_KPARAM_INFO
	.align		4
.L_46:
        /*013c*/ 	.byte	0x04, 0x17
        /*013e*/ 	.short	(.L_48 - .L_47)
.L_47:
        /*0140*/ 	.word	0x00000000
        /*0144*/ 	.short	0x0007
        /*0146*/ 	.short	0x0030
        /*0148*/ 	.byte	0x00, 0xf0, 0x11, 0x00


	//----- nvinfo : EIATTR_KPARAM_INFO
	.align		4
.L_48:
        /*014c*/ 	.byte	0x04, 0x17
        /*014e*/ 	.short	(.L_50 - .L_49)
.L_49:
        /*0150*/ 	.word	0x00000000
        /*0154*/ 	.short	0x0006
        /*0156*/ 	.short	0x002c
        /*0158*/ 	.byte	0x00, 0xf0, 0x11, 0x00


	//----- nvinfo : EIATTR_KPARAM_INFO
	.align		4
.L_50:
        /*015c*/ 	.byte	0x04, 0x17
        /*015e*/ 	.short	(.L_52 - .L_51)
.L_51:
        /*0160*/ 	.word	0x00000000
        /*0164*/ 	.short	0x0005
        /*0166*/ 	.short	0x0028
        /*0168*/ 	.byte	0x00, 0xf0, 0x11, 0x00


	//----- nvinfo : EIATTR_KPARAM_INFO
	.align		4
.L_52:
        /*016c*/ 	.byte	0x04, 0x17
        /*016e*/ 	.short	(.L_54 - .L_53)
.L_53:
        /*0170*/ 	.word	0x00000000
        /*0174*/ 	.short	0x0004
        /*0176*/ 	.short	0x0020
        /*0178*/ 	.byte	0x00, 0xf4, 0x21, 0x00


	//----- nvinfo : EIATTR_KPARAM_INFO
	.align		4
.L_54:
        /*017c*/ 	.byte	0x04, 0x17
        /*017e*/ 	.short	(.L_56 - .L_55)
.L_55:
        /*0180*/ 	.word	0x00000000
        /*0184*/ 	.short	0x0003
        /*0186*/ 	.short	0x0018
        /*0188*/ 	.byte	0x00, 0xf4, 0x21, 0x00


	//----- nvinfo : EIATTR_KPARAM_INFO
	.align		4
.L_56:
        /*018c*/ 	.byte	0x04, 0x17
        /*018e*/ 	.short	(.L_58 - .L_57)
.L_57:
        /*0190*/ 	.word	0x00000000
        /*0194*/ 	.short	0x0002
        /*0196*/ 	.short	0x0010
        /*0198*/ 	.byte	0x00, 0xf4, 0x21, 0x00


	//----- nvinfo : EIATTR_KPARAM_INFO
	.align		4
.L_58:
        /*019c*/ 	.byte	0x04, 0x17
        /*019e*/ 	.short	(.L_60 - .L_59)
.L_59:
        /*01a0*/ 	.word	0x00000000
        /*01a4*/ 	.short	0x0001
        /*01a6*/ 	.short	0x0008
        /*01a8*/ 	.byte	0x00, 0xf4, 0x21, 0x00


	//----- nvinfo : EIATTR_KPARAM_INFO
	.align		4
.L_60:
        /*01ac*/ 	.byte	0x04, 0x17
        /*01ae*/ 	.short	(.L_62 - .L_61)
.L_61:
        /*01b0*/ 	.word	0x00000000
        /*01b4*/ 	.short	0x0000
        /*01b6*/ 	.short	0x0000
        /*01b8*/ 	.byte	0x00, 0xf4, 0x21, 0x00


	//----- nvinfo : EIATTR_MAXREG_COUNT
	.align		4
.L_62:
        /*01bc*/ 	.byte	0x03, 0x1b
        /*01be*/ 	.short	0x00ff


	//----- nvinfo : EIATTR_NUM_BARRIERS
	.align		4
        /*01c0*/ 	.byte	0x02, 0x4c
        /*01c2*/ 	.byte	0x01
	.zero		1


	//----- nvinfo : EIATTR_MERCURY_ISA_VERSION
	.align		4
        /*01c4*/ 	.byte	0x03, 0x5f
        /*01c6*/ 	.short	0x0000


	//----- nvinfo : EIATTR_COOP_GROUP_MASK_REGIDS
	.align		4
        /*01c8*/ 	.byte	0x04, 0x29
        /*01ca*/ 	.short	(.L_64 - .L_63)


	//   ....[0]....
.L_63:
        /*01cc*/ 	.word	0xffffffff


	//   ....[1]....
        /*01d0*/ 	.word	0xffffffff


	//   ....[2]....
        /*01d4*/ 	.word	0xffffffff


	//   ....[3]....
        /*01d8*/ 	.word	0xffffffff


	//   ....[4]....
        /*01dc*/ 	.word	0xffffffff


	//   ....[5]....
        /*01e0*/ 	.word	0xffffffff


	//   ....[6]....
        /*01e4*/ 	.word	0xffffffff


	//   ....[7]....
        /*01e8*/ 	.word	0xffffffff


	//----- nvinfo : EIATTR_COOP_GROUP_INSTR_OFFSETS
	.align		4
.L_64:
        /*01ec*/ 	.byte	0x04, 0x28
        /*01ee*/ 	.short	(.L_66 - .L_65)


	//   ....[0]....
.L_65:
        /*01f0*/ 	.word	0x00000860


	//   ....[1]....
        /*01f4*/ 	.word	0x000008c0


	//   ....[2]....
        /*01f8*/ 	.word	0x000008e0


	//   ....[3]....
        /*01fc*/ 	.word	0x00000900


	//   ....[4]....
        /*0200*/ 	.word	0x00000bb0


	//   ....[5]....
        /*0204*/ 	.word	0x00000c90


	//   ....[6]....
        /*0208*/ 	.word	0x00000cd0


	//   ....[7]....
        /*020c*/ 	.word	0x00000d10


	//----- nvinfo : EIATTR_EXIT_INSTR_OFFSETS
	.align		4
.L_66:
        /*0210*/ 	.byte	0x04, 0x1c
        /*0212*/ 	.short	(.L_68 - .L_67)


	//   ....[0]....
.L_67:
        /*0214*/ 	.word	0x000017f0


	//   ....[1]....
        /*0218*/ 	.word	0x00001890


	//----- nvinfo : EIATTR_REQNTID
	.align		4
.L_68:
        /*021c*/ 	.byte	0x04, 0x10
        /*021e*/ 	.short	(.L_70 - .L_69)
.L_69:
        /*0220*/ 	.word	0x00000100
        /*0224*/ 	.word	0x00000001
        /*0228*/ 	.word	0x00000001
.L_70:


//--------------------- .nv.callgraph             --------------------------
	.section	.nv.callgraph,"",@"SHT_CUDA_CALLGRAPH"
	.align	4
	.sectionentsize	8
	.align		4
        /*0000*/ 	.word	0x00000000
	.align		4
        /*0004*/ 	.word	0xffffffff
	.align		4
        /*0008*/ 	.word	0x00000000
	.align		4
        /*000c*/ 	.word	0xfffffffe
	.align		4
        /*0010*/ 	.word	0x00000000
	.align		4
        /*0014*/ 	.word	0xfffffffd
	.align		4
        /*0018*/ 	.word	0x00000000
	.align		4
        /*001c*/ 	.word	0xfffffffc


//--------------------- .nv.rel.action            --------------------------
	.section	.nv.rel.action,"",@"SHT_CUDA_RELOCINFO"
	.align	8
	.sectionentsize	8
        /*0000*/ 	.byte	0x73, 0x00, 0x00, 0x00, 0x00, 0x00, 0x00, 0x00, 0x00, 0x00, 0x00, 0x11, 0x25, 0x00, 0x05, 0x36


//--------------------- .nv.constant4             --------------------------
	.section	.nv.constant4,"a",@progbits
	.align	8
	.align		8
.nv.constant4:
        /*0000*/ 	.dword	_$_str


//--------------------- .nv.constant0.attn_fwd    --------------------------
	.section	.nv.constant0.attn_fwd,"a",@progbits
	.sectionflags	@""
	.align	4
.nv.constant0.attn_fwd:
	.zero		488


//--------------------- .text.attn_fwd            --------------------------
	.section	.text.attn_fwd,"ax",@progbits
	.sectioninfo	@"SHI_REGISTERS=48"
	.align	128
        .global         attn_fwd
        .type           attn_fwd,@function
        .size           attn_fwd,(.L_x_3 - attn_fwd)
        .other          attn_fwd,@"STO_CUDA_ENTRY STV_DEFAULT"
attn_fwd:
.text.attn_fwd:
[----:B------:R-:W-:Y:S02]  /*0000*/  MOV R1, c[0x0][0x28] ;  /* 0x00000a0000017a02 */ /* 0x000fe40000000f00 */
[----:B------:R-:W0:Y:S01]  /*0010*/  S2R R0, SR_TID.X ;  /* 0x0000000000007919 */ /* 0x000e220000002100 */
[----:B------:R-:W-:Y:S01]  /*0020*/  MOV R8, c[0x0][0x198] ;  /* 0x0000660000087a02 */ /* 0x000fe20000000f00 */
[----:B------:R-:W-:Y:S02]  /*0030*/  ULDC.64 UR4, c[0x0][0x118] ;  /* 0x0000460000047ab9 */ /* 0x000fe40000000a00 */
[----:B------:R-:W1:Y:S04]  /*0040*/  S2R R3, SR_CTAID.X ;  /* 0x0000000000037919 */ /* 0x000e680000002500 */
[----:B------:R-:W2:Y:S01]  /*0050*/  S2R R2, SR_CTAID.Y ;  /* 0x0000000000027919 */ /* 0x000ea20000002600 */
[----:B0-----:R-:W-:Y:S02]  /*0060*/  LOP3.LUT R38, R0, 0x3f, RZ, 0xc0, !PT ;  /* 0x0000003f00267812 */ /* 0x001fe400078ec0ff */
[----:B------:R-:W-:-:S03]  /*0070*/  SHF.R.U32.HI R36, RZ, 0x6, R0 ;  /* 0x00000006ff247819 */ /* 0x000fc60000011600 */
[----:B-1----:R-:W-:Y:S01]  /*0080*/  IMAD R38, R3, 0x40, R38 ;  /* 0x0000004003267824 */ /* 0x002fe200078e0226 */
[----:B------:R-:W-:Y:S01]  /*0090*/  SGXT.U32 R36, R36, 0x2 ;  /* 0x000000022424781a */ /* 0x000fe20000000000 */
[----:B--2---:R-:W-:Y:S02]  /*00a0*/  IMAD R3, R2, c[0x0][0x190], RZ ;  /* 0x0000640002037a24 */ /* 0x004fe400078e02ff */
[----:B------:R-:W-:Y:S02]  /*00b0*/  IMAD R5, R38, c[0x0][0x194], RZ ;  /* 0x0000650026057a24 */ /* 0x000fe400078e02ff */
[----:B------:R-:W-:Y:S02]  /*00c0*/  IMAD R9, R36, c[0x0][0x198], RZ ;  /* 0x0000660024097a24 */ /* 0x000fe400078e02ff */
[----:B------:R-:W-:Y:S01]  /*00d0*/  IMAD.SHL.U32 R4, R3, 0x2, RZ ;  /* 0x0000000203047824 */ /* 0x000fe200078e00ff */
[----:B------:R-:W-:Y:S01]  /*00e0*/  SHF.L.U32 R7, R5, 0x1, RZ ;  /* 0x0000000105077819 */ /* 0x000fe200000006ff */
[----:B------:R-:W-:-:S02]  /*00f0*/  IMAD R11, R8, 0x4, R9 ;  /* 0x00000004080b7824 */ /* 0x000fc400078e0209 */
[----:B------:R-:W-:Y:S01]  /*0100*/  IMAD.HI R3, R3, 0x2, RZ ;  /* 0x0000000203037827 */ /* 0x000fe200078e02ff */
[----:B------:R-:W-:Y:S02]  /*0110*/  IADD3 R10, P0, P1, R7, c[0x0][0x160], R4 ;  /* 0x00005800070a7a10 */ /* 0x000fe4000791e004 */
[----:B------:R-:W-:Y:S01]  /*0120*/  LEA R12, R8, R11, 0x2 ;  /* 0x0000000b080c7211 */ /* 0x000fe200078e10ff */
[----:B------:R-:W-:-:S05]  /*0130*/  IMAD.HI R6, R5, 0x2, RZ ;  /* 0x0000000205067827 */ /* 0x000fca00078e02ff */
[----:B------:R-:W-:Y:S01]  /*0140*/  IADD3.X R14, R6, c[0x0][0x164], R3, P0, P1 ;  /* 0x00005900060e7a10 */ /* 0x000fe200007e2403 */
[----:B------:R-:W-:Y:S01]  /*0150*/  IMAD R3, R8, 0x4, R12 ;  /* 0x0000000408037824 */ /* 0x000fe200078e020c */
[-C--:B------:R-:W-:Y:S02]  /*0160*/  LEA R4, P0, R9, R10.reuse, 0x1 ;  /* 0x0000000a09047211 */ /* 0x080fe400078008ff */
[CC--:B------:R-:W-:Y:S02]  /*0170*/  LEA R8, P2, R12.reuse, R10.reuse, 0x1 ;  /* 0x0000000a0c087211 */ /* 0x0c0fe400078408ff */
[----:B------:R-:W-:Y:S02]  /*0180*/  LEA R6, P1, R11, R10, 0x1 ;  /* 0x0000000a0b067211 */ /* 0x000fe400078208ff */
[-C--:B------:R-:W-:Y:S02]  /*0190*/  LEA.HI.X.SX32 R5, R9, R14.reuse, 0x1, P0 ;  /* 0x0000000e09057211 */ /* 0x080fe400000f0eff */
[----:B------:R-:W-:-:S02]  /*01a0*/  LEA.HI.X.SX32 R9, R12, R14, 0x1, P2 ;  /* 0x0000000e0c097211 */ /* 0x000fc400010f0eff */
[----:B------:R-:W-:Y:S01]  /*01b0*/  LEA.HI.X.SX32 R7, R11, R14, 0x1, P1 ;  /* 0x0000000e0b077211 */ /* 0x000fe200008f0eff */
[----:B------:R0:W2:Y:S01]  /*01c0*/  LDG.E.U16 R4, [R4.64] ;  /* 0x0000000404047981 */ /* 0x0000a2000c1e1500 */
[----:B------:R-:W-:-:S03]  /*01d0*/  LEA R10, P3, R3, R10, 0x1 ;  /* 0x0000000a030a7211 */ /* 0x000fc600078608ff */
[----:B------:R-:W3:Y:S01]  /*01e0*/  LDG.E.U16 R8, [R8.64] ;  /* 0x0000000408087981 */ /* 0x000ee2000c1e1500 */
[----:B------:R-:W-:-:S03]  /*01f0*/  LEA.HI.X.SX32 R11, R3, R14, 0x1, P3 ;  /* 0x0000000e030b7211 */ /* 0x000fc600018f0eff */
[----:B------:R-:W4:Y:S04]  /*0200*/  LDG.E.U16 R6, [R6.64] ;  /* 0x0000000406067981 */ /* 0x000f28000c1e1500 */
[----:B------:R-:W5:Y:S01]  /*0210*/  LDG.E.U16 R10, [R10.64] ;  /* 0x000000040a0a7981 */ /* 0x000f62000c1e1500 */
[C---:B------:R-:W-:Y:S02]  /*0220*/  LOP3.LUT R37, R0.reuse, 0xc0, RZ, 0xc0, !PT ;  /* 0x000000c000257812 */ /* 0x040fe400078ec0ff */
[----:B------:R-:W-:Y:S02]  /*0230*/  SHF.L.U32 R35, R0, 0x1, RZ ;  /* 0x0000000100237819 */ /* 0x000fe400000006ff */
[----:B------:R-:W-:-:S04]  /*0240*/  SHF.R.U32.HI R12, RZ, 0x2, R37 ;  /* 0x00000002ff0c7819 */ /* 0x000fc80000011625 */
[----:B------:R-:W-:-:S04]  /*0250*/  LOP3.LUT R3, R12, 0x1fe, R35, 0x78, !PT ;  /* 0x000001fe0c037812 */ /* 0x000fc800078e7823 */
[----:B------:R-:W-:Y:S01]  /*0260*/  LOP3.LUT R17, R3, 0x40, RZ, 0x3c, !PT ;  /* 0x0000004003117812 */ /* 0x000fe200078e3cff */
[----:B0-----:R-:W-:-:S05]  /*0270*/  IMAD.MOV.U32 R5, RZ, RZ, c[0x0][0x1d0] ;  /* 0x00007400ff057624 */ /* 0x001fca00078e00ff */
[----:B------:R-:W-:Y:S01]  /*0280*/  ISETP.GE.AND P0, PT, R5, 0x1, PT ;  /* 0x000000010500780c */ /* 0x000fe20003f06270 */
[----:B------:R-:W-:Y:S01]  /*0290*/  IMAD.MOV.U32 R34, RZ, RZ, 0x3f800000 ;  /* 0x3f800000ff227424 */ /* 0x000fe200078e00ff */
[----:B------:R-:W-:Y:S01]  /*02a0*/  MOV R39, 0xff800000 ;  /* 0xff80000000277802 */ /* 0x000fe20000000f00 */
[----:B------:R-:W-:Y:S01]  /*02b0*/  IMAD.MOV.U32 R25, RZ, RZ, -0x800000 ;  /* 0xff800000ff197424 */ /* 0x000fe200078e00ff */
[----:B------:R-:W-:Y:S01]  /*02c0*/  MOV R33, 0x3f800000 ;  /* 0x3f80000000217802 */ /* 0x000fe20000000f00 */
[----:B------:R-:W-:Y:S01]  /*02d0*/  CS2R R12, SRZ ;  /* 0x00000000000c7805 */ /* 0x000fe2000001ff00 */
[----:B------:R-:W-:Y:S01]  /*02e0*/  CS2R R14, SRZ ;  /* 0x00000000000e7805 */ /* 0x000fe2000001ff00 */
[----:B--2---:R-:W-:Y:S04]  /*02f0*/  STS.U16 [R3], R4 ;  /* 0x0000000403007388 */ /* 0x004fe80000000400 */
[----:B---3--:R0:W-:Y:S04]  /*0300*/  STS.U16 [R3+0x400], R8 ;  /* 0x0004000803007388 */ /* 0x0081e80000000400 */
[----:B----4-:R-:W-:Y:S04]  /*0310*/  STS.U16 [R17+0x200], R6 ;  /* 0x0002000611007388 */ /* 0x010fe80000000400 */
[----:B-----5:R1:W-:Y:S01]  /*0320*/  STS.U16 [R17+0x600], R10 ;  /* 0x0006000a11007388 */ /* 0x0203e20000000400 */
[----:B0-----:R-:W-:Y:S01]  /*0330*/  CS2R R8, SRZ ;  /* 0x0000000000087805 */ /* 0x001fe2000001ff00 */
[----:B-1----:R-:W-:Y:S01]  /*0340*/  CS2R R10, SRZ ;  /* 0x00000000000a7805 */ /* 0x002fe2000001ff00 */
[----:B------:R-:W-:Y:S05]  /*0350*/  @!P0 BRA `(.L_x_0) ;  /* 0x00000a4000008947 */ /* 0x000fea0003800000 */
[----:B------:R-:W-:Y:S01]  /*0360*/  LOP3.LUT R5, R0, 0xf, RZ, 0xc0, !PT ;  /* 0x0000000f00057812 */ /* 0x000fe200078ec0ff */
[C---:B------:R-:W-:Y:S01]  /*0370*/  IMAD R3, R2.reuse, c[0x0][0x1a0], RZ ;  /* 0x0000680002037a24 */ /* 0x040fe200078e02ff */
[----:B------:R-:W-:Y:S01]  /*0380*/  MOV R34, 0x3f800000 ;  /* 0x3f80000000227802 */ /* 0x000fe20000000f00 */
[----:B------:R-:W-:Y:S01]  /*0390*/  IMAD R4, R2, c[0x0][0x1b0], RZ ;  /* 0x00006c0002047a24 */ /* 0x000fe200078e02ff */
[----:B------:R-:W-:Y:S01]  /*03a0*/  CS2R R28, SRZ ;  /* 0x00000000001c7805 */ /* 0x000fe2000001ff00 */
[C---:B------:R-:W-:Y:S01]  /*03b0*/  IMAD R6, R5.reuse, c[0x0][0x1a8], RZ ;  /* 0x00006a0005067a24 */ /* 0x040fe200078e02ff */
[----:B------:R-:W-:Y:S01]  /*03c0*/  MOV R40, 0xff800000 ;  /* 0xff80000000287802 */ /* 0x000fe20000000f00 */
[----:B------:R-:W-:Y:S01]  /*03d0*/  IMAD R9, R5, c[0x0][0x1b4], RZ ;  /* 0x00006d0005097a24 */ /* 0x000fe200078e02ff */
[C---:B------:R-:W-:Y:S01]  /*03e0*/  SHF.L.U32 R5, R3.reuse, 0x1, RZ ;  /* 0x0000000103057819 */ /* 0x040fe200000006ff */
[----:B------:R-:W-:Y:S01]  /*03f0*/  IMAD.SHL.U32 R8, R6, 0x2, RZ ;  /* 0x0000000206087824 */ /* 0x000fe200078e00ff */
[----:B------:R-:W-:Y:S01]  /*0400*/  SHF.L.U32 R7, R4, 0x1, RZ ;  /* 0x0000000104077819 */ /* 0x000fe200000006ff */
[----:B------:R-:W-:Y:S01]  /*0410*/  IMAD.HI R3, R3, 0x2, RZ ;  /* 0x0000000203037827 */ /* 0x000fe200078e02ff */
[----:B------:R-:W-:-:S02]  /*0420*/  MOV R33, 0x3f800000 ;  /* 0x3f80000000217802 */ /* 0x000fc40000000f00 */
[----:B------:R-:W-:Y:S01]  /*0430*/  IADD3 R12, P0, P1, R8, c[0x0][0x168], R5 ;  /* 0x00005a00080c7a10 */ /* 0x000fe2000791e005 */
[C---:B------:R-:W-:Y:S01]  /*0440*/  IMAD.SHL.U32 R10, R9.reuse, 0x2, RZ ;  /* 0x00000002090a7824 */ /* 0x040fe200078e00ff */
[----:B------:R-:W-:Y:S01]  /*0450*/  SHF.L.U32 R5, R0, 0x5, RZ ;  /* 0x0000000500057819 */ /* 0x000fe200000006ff */
[----:B------:R-:W-:Y:S01]  /*0460*/  IMAD.HI R6, R6, 0x2, RZ ;  /* 0x0000000206067827 */ /* 0x000fe200078e02ff */
[----:B------:R-:W-:Y:S02]  /*0470*/  SHF.R.S32.HI R8, RZ, 0x2, R0 ;  /* 0x00000002ff087819 */ /* 0x000fe40000011400 */
[----:B------:R-:W-:Y:S01]  /*0480*/  IADD3 R11, P2, P3, R10, c[0x0][0x170], R7 ;  /* 0x00005c000a0b7a10 */ /* 0x000fe20007b5e007 */
[----:B------:R-:W-:Y:S01]  /*0490*/  IMAD.HI R4, R4, 0x2, RZ ;  /* 0x0000000204047827 */ /* 0x000fe200078e02ff */
[----:B------:R-:W-:Y:S02]  /*04a0*/  IADD3.X R14, R6, c[0x0][0x16c], R3, P0, P1 ;  /* 0x00005b00060e7a10 */ /* 0x000fe400007e2403 */
[----:B------:R-:W-:Y:S01]  /*04b0*/  LOP3.LUT R6, R0, 0x10, RZ, 0xc0, !PT ;  /* 0x0000001000067812 */ /* 0x000fe200078ec0ff */
[----:B------:R-:W-:Y:S01]  /*04c0*/  IMAD.HI R9, R9, 0x2, RZ ;  /* 0x0000000209097827 */ /* 0x000fe200078e02ff */
[----:B------:R-:W-:-:S02]  /*04d0*/  LOP3.LUT R7, R5, 0x60, RZ, 0xc0, !PT ;  /* 0x0000006005077812 */ /* 0x000fc400078ec0ff */
[----:B------:R-:W-:Y:S01]  /*04e0*/  LOP3.LUT R5, R0, 0x7, RZ, 0xc0, !PT ;  /* 0x0000000700057812 */ /* 0x000fe200078ec0ff */
[----:B------:R-:W-:Y:S01]  /*04f0*/  IMAD.MOV.U32 R42, RZ, RZ, -0x800000 ;  /* 0xff800000ff2a7424 */ /* 0x000fe200078e00ff */
[----:B------:R-:W-:Y:S01]  /*0500*/  SHF.R.U32.HI R3, RZ, 0x4, R0 ;  /* 0x00000004ff037819 */ /* 0x000fe20000011600 */
[----:B------:R-:W-:Y:S01]  /*0510*/  IMAD R7, R6, 0x10, R7 ;  /* 0x0000001006077824 */ /* 0x000fe200078e0207 */
[----:B------:R-:W-:Y:S02]  /*0520*/  LEA R31, R5, R6, 0x1 ;  /* 0x00000006051f7211 */ /* 0x000fe400078e08ff */
[----:B------:R-:W-:Y:S02]  /*0530*/  SGXT.U32 R3, R3, 0x4 ;  /* 0x000000040303781a */ /* 0x000fe40000000000 */
[----:B------:R-:W-:Y:S02]  /*0540*/  SGXT R6, R8, 0x1 ;  /* 0x000000010806781a */ /* 0x000fe40000000200 */
[----:B------:R-:W-:-:S02]  /*0550*/  IADD3.X R9, R9, c[0x0][0x174], R4, P2, P3 ;  /* 0x00005d0009097a10 */ /* 0x000fc400017e6404 */
[----:B------:R-:W-:Y:S01]  /*0560*/  LOP3.LUT R10, R6, 0x90, RZ, 0xc0, !PT ;  /* 0x00000090060a7812 */ /* 0x000fe200078ec0ff */
[----:B------:R-:W-:Y:S01]  /*0570*/  IMAD R6, R3, c[0x0][0x1b8], RZ ;  /* 0x00006e0003067a24 */ /* 0x000fe200078e02ff */
[----:B------:R-:W-:Y:S02]  /*0580*/  SHF.L.U32 R5, R5, 0x4, RZ ;  /* 0x0000000405057819 */ /* 0x000fe400000006ff */
[----:B------:R-:W-:Y:S02]  /*0590*/  LOP3.LUT R10, R10, 0x10, R35, 0x78, !PT ;  /* 0x000000100a0a7812 */ /* 0x000fe400078e7823 */
[C---:B------:R-:W-:Y:S02]  /*05a0*/  LEA R4, P1, R6.reuse, R11, 0x1 ;  /* 0x0000000b06047211 */ /* 0x040fe400078208ff */
[----:B------:R-:W-:Y:S01]  /*05b0*/  LOP3.LUT R8, R5, 0x60, R0, 0x78, !PT ;  /* 0x0000006005087812 */ /* 0x000fe200078e7800 */
[----:B------:R-:W-:Y:S01]  /*05c0*/  IMAD R5, R3, c[0x0][0x1a4], RZ ;  /* 0x0000690003057a24 */ /* 0x000fe200078e02ff */
[----:B------:R-:W-:-:S02]  /*05d0*/  LEA.HI.X.SX32 R6, R6, R9, 0x1, P1 ;  /* 0x0000000906067211 */ /* 0x000fc400008f0eff */
[----:B------:R-:W-:Y:S02]  /*05e0*/  SHF.R.S32.HI R9, RZ, 0x6, R0 ;  /* 0x00000006ff097819 */ /* 0x000fe40000011400 */
[--C-:B------:R-:W-:Y:S02]  /*05f0*/  LOP3.LUT R8, R8, 0x10, R35.reuse, 0x78, !PT ;  /* 0x0000001008087812 */ /* 0x100fe400078e7823 */
[----:B------:R-:W-:Y:S02]  /*0600*/  SGXT R9, R9, 0x1 ;  /* 0x000000010909781a */ /* 0x000fe40000000200 */
[----:B------:R-:W-:Y:S01]  /*0610*/  LEA R3, P0, R5, R12, 0x1 ;  /* 0x0000000c05037211 */ /* 0x000fe200078008ff */
[----:B------:R-:W-:Y:S01]  /*0620*/  IMAD.U32 R31, R31, 0x40, R8 ;  /* 0x000000401f1f7824 */ /* 0x000fe200078e0008 */
[----:B------:R-:W-:Y:S01]  /*0630*/  LOP3.LUT R32, R9, 0x90, RZ, 0xc0, !PT ;  /* 0x0000009009207812 */ /* 0x000fe200078ec0ff */
[----:B------:R-:W-:Y:S01]  /*0640*/  CS2R R12, SRZ ;  /* 0x00000000000c7805 */ /* 0x000fe2000001ff00 */
[----:B------:R-:W-:Y:S01]  /*0650*/  IADD3 R30, R10, R7, RZ ;  /* 0x000000070a1e7210 */ /* 0x000fe20007ffe0ff */
[----:B------:R-:W-:Y:S01]  /*0660*/  IMAD.MOV.U32 R7, RZ, RZ, RZ ;  /* 0x000000ffff077224 */ /* 0x000fe200078e00ff */
[----:B------:R-:W-:Y:S01]  /*0670*/  LEA.HI.X.SX32 R5, R5, R14, 0x1, P0 ;  /* 0x0000000e05057211 */ /* 0x000fe200000f0eff */
[----:B------:R-:W-:Y:S01]  /*0680*/  CS2R R8, SRZ ;  /* 0x0000000000087805 */ /* 0x000fe2000001ff00 */
[----:B------:R-:W-:Y:S01]  /*0690*/  CS2R R14, SRZ ;  /* 0x00000000000e7805 */ /* 0x000fe2000001ff00 */
[----:B------:R-:W-:Y:S01]  /*06a0*/  CS2R R10, SRZ ;  /* 0x00000000000a7805 */ /* 0x000fe2000001ff00 */
[----:B------:R-:W-:-:S02]  /*06b0*/  LOP3.LUT R32, R32, 0x17e, R35, 0x78, !PT ;  /* 0x0000017e20207812 */ /* 0x000fc400078e7823 */
.L_x_1:
[----:B------:R-:W-:-:S04]  /*06c0*/  LEA R20, P0, R28, R3, 0x1 ;  /* 0x000000031c147211 */ /* 0x000fc800078008ff */
[----:B------:R-:W-:-:S05]  /*06d0*/  LEA.HI.X.SX32 R21, R28, R5, 0x1, P0 ;  /* 0x000000051c157211 */ /* 0x000fca00000f0eff */
[----:B------:R-:W2:Y:S04]  /*06e0*/  LDG.E.U16 R39, [R20.64] ;  /* 0x0000000414277981 */ /* 0x000ea8000c1e1500 */
[----:B------:R-:W-:Y:S01]  /*06f0*/  BAR.SYNC.DEFER_BLOCKING 0x0 ;  /* 0x0000000000007b1d */ /* 0x000fe20000010000 */
[----:B------:R-:W-:-:S04]  /*0700*/  LEA R44, P0, R29, R4, 0x1 ;  /* 0x000000041d2c7211 */ /* 0x000fc800078008ff */
[----:B------:R-:W-:Y:S01]  /*0710*/  LEA.HI.X.SX32 R45, R29, R6, 0x1, P0 ;  /* 0x000000061d2d7211 */ /* 0x000fe200000f0eff */
[----:B--2---:R-:W-:Y:S04]  /*0720*/  STS.U16 [R32+0x800], R39 ;  /* 0x0008002720007388 */ /* 0x004fe80000000400 */
[----:B------:R-:W-:Y:S06]  /*0730*/  BAR.SYNC.DEFER_BLOCKING 0x0 ;  /* 0x0000000000007b1d */ /* 0x000fec0000010000 */
[----:B------:R0:W2:Y:S01]  /*0740*/  LDG.E.U16 R41, [R44.64] ;  /* 0x000000042c297981 */ /* 0x0000a2000c1e1500 */
[----:B------:R-:W-:-:S03]  /*0750*/  IADD3 R7, R7, 0x10, RZ ;  /* 0x0000001007077810 */ /* 0x000fc60007ffe0ff */
[----:B------:R-:W-:Y:S01]  /*0760*/  LDSM.16.MT88.4 R16, [R31] ;  /* 0x000000001f10783b */ /* 0x000fe20000004200 */
[----:B------:R-:W-:-:S03]  /*0770*/  ISETP.GE.AND P0, PT, R7, c[0x0][0x1d0], PT ;  /* 0x0000740007007a0c */ /* 0x000fc60003f06270 */
[----:B------:R-:W1:Y:S04]  /*0780*/  LDSM.16.M88.4 R20, [R30+0x800] ;  /* 0x000800001e14783b */ /* 0x000e680000000200 */
[----:B------:R-:W-:Y:S01]  /*0790*/  BAR.SYNC.DEFER_BLOCKING 0x0 ;  /* 0x0000000000007b1d */ /* 0x000fe20000010000 */
[C---:B-1----:R-:W-:Y:S08]  /*07a0*/  HMMA.16816.F32.BF16 R24, R16.reuse, R20, RZ ;  /* 0x000000141018723c */ /* 0x042ff000000418ff */
[----:B------:R-:W-:Y:S11]  /*07b0*/  HMMA.16816.F32.BF16 R16, R16, R22, RZ ;  /* 0x000000161010723c */ /* 0x000ff600000418ff */
[----:B------:R-:W-:Y:S05]  /*07c0*/  @!UPT UIADD3 URZ, URZ, URZ, URZ ;  /* 0x0000003f3f3ff290 */ /* 0x000fea000fffe03f */
[----:B------:R-:W-:Y:S02]  /*07d0*/  FMUL R20, R24, c[0x0][0x188] ;  /* 0x0000620018147a20 */ /* 0x000fe40000400000 */
[----:B------:R-:W-:-:S05]  /*07e0*/  FMUL R21, R25, c[0x0][0x188] ;  /* 0x0000620019157a20 */ /* 0x000fca0000400000 */
[----:B------:R-:W-:Y:S01]  /*07f0*/  FMNMX R21, R20, R21, !PT ;  /* 0x0000001514157209 */ /* 0x000fe20007800000 */
[----:B------:R-:W-:Y:S02]  /*0800*/  FMUL R22, R16, c[0x0][0x188] ;  /* 0x0000620010167a20 */ /* 0x000fe40000400000 */
[----:B------:R-:W-:-:S03]  /*0810*/  FMUL R20, R17, c[0x0][0x188] ;  /* 0x0000620011147a20 */ /* 0x000fc60000400000 */
[----:B------:R-:W-:Y:S01]  /*0820*/  FMNMX R21, R22, R21, !PT ;  /* 0x0000001516157209 */ /* 0x000fe20007800000 */
[----:B------:R-:W-:-:S03]  /*0830*/  FMUL R22, R27, c[0x0][0x188] ;  /* 0x000062001b167a20 */ /* 0x000fc60000400000 */
[----:B------:R-:W-:Y:S01]  /*0840*/  FMNMX R20, R20, R21, !PT ;  /* 0x0000001514147209 */ /* 0x000fe20007800000 */
[----:B------:R-:W-:-:S04]  /*0850*/  FMUL R21, R26, c[0x0][0x188] ;  /* 0x000062001a157a20 */ /* 0x000fc80000400000 */
[----:B------:R-:W1:Y:S01]  /*0860*/  SHFL.BFLY PT, R39, R20, 0x2, 0x1f ;  /* 0x0c401f0014277f89 */ /* 0x000e6200000e0000 */
[----:B------:R-:W-:Y:S01]  /*0870*/  FMNMX R22, R21, R22, !PT ;  /* 0x0000001615167209 */ /* 0x000fe20007800000 */
[----:B------:R-:W-:-:S05]  /*0880*/  FMUL R21, R18, c[0x0][0x188] ;  /* 0x0000620012157a20 */ /* 0x000fca0000400000 */
[----:B------:R-:W-:Y:S01]  /*0890*/  FMNMX R22, R21, R22, !PT ;  /* 0x0000001615167209 */ /* 0x000fe20007800000 */
[----:B------:R-:W-:-:S05]  /*08a0*/  FMUL R21, R19, c[0x0][0x188] ;  /* 0x0000620013157a20 */ /* 0x000fca0000400000 */
[----:B------:R-:W-:-:S05]  /*08b0*/  FMNMX R23, R21, R22, !PT ;  /* 0x0000001615177209 */ /* 0x000fca0007800000 */
[----:B------:R-:W3:Y:S01]  /*08c0*/  SHFL.BFLY PT, R22, R23, 0x2, 0x1f ;  /* 0x0c401f0017167f89 */ /* 0x000ee200000e0000 */
[----:B-1----:R-:W-:-:S05]  /*08d0*/  FMNMX R43, R20, R39, !PT ;  /* 0x00000027142b7209 */ /* 0x002fca0007800000 */
[----:B0-----:R-:W0:Y:S01]  /*08e0*/  SHFL.BFLY PT, R44, R43, 0x1, 0x1f ;  /* 0x0c201f002b2c7f89 */ /* 0x001e2200000e0000 */
[----:B---3--:R-:W-:-:S05]  /*08f0*/  FMNMX R22, R23, R22, !PT ;  /* 0x0000001617167209 */ /* 0x008fca0007800000 */
[----:B------:R-:W1:Y:S01]  /*0900*/  SHFL.BFLY PT, R21, R22, 0x1, 0x1f ;  /* 0x0c201f0016157f89 */ /* 0x000e6200000e0000 */
[----:B0-----:R-:W-:-:S04]  /*0910*/  FMNMX R39, R43, R44, !PT ;  /* 0x0000002c2b277209 */ /* 0x001fc80007800000 */
[----:B------:R-:W-:-:S05]  /*0920*/  FMNMX R39, R39, R42, !PT ;  /* 0x0000002a27277209 */ /* 0x000fca0007800000 */
[--C-:B------:R-:W-:Y:S02]  /*0930*/  FFMA R24, R24, c[0x0][0x188], -R39.reuse ;  /* 0x0000620018187a23 */ /* 0x100fe40000000827 */
[--C-:B------:R-:W-:Y:S02]  /*0940*/  FFMA R25, R25, c[0x0][0x188], -R39.reuse ;  /* 0x0000620019197a23 */ /* 0x100fe40000000827 */
[----:B------:R-:W-:Y:S02]  /*0950*/  FMUL R20, R24, 1.4426950216293334961 ;  /* 0x3fb8aa3b18147820 */ /* 0x000fe40000400000 */
[----:B------:R-:W-:Y:S02]  /*0960*/  FMUL R24, R25, 1.4426950216293334961 ;  /* 0x3fb8aa3b19187820 */ /* 0x000fe40000400000 */
[--C-:B------:R-:W-:Y:S01]  /*0970*/  FFMA R16, R16, c[0x0][0x188], -R39.reuse ;  /* 0x0000620010107a23 */ /* 0x100fe20000000827 */
[----:B-1----:R-:W-:Y:S01]  /*0980*/  FMNMX R25, R22, R21, !PT ;  /* 0x0000001516197209 */ /* 0x002fe20007800000 */
[----:B------:R-:W-:Y:S02]  /*0990*/  MUFU.EX2 R20, R20 ;  /* 0x0000001400147308 */ /* 0x000fe40000000800 */
[----:B------:R-:W-:Y:S01]  /*09a0*/  FMUL R43, R16, 1.4426950216293334961 ;  /* 0x3fb8aa3b102b7820 */ /* 0x000fe20000400000 */
[----:B------:R-:W-:Y:S01]  /*09b0*/  FMNMX R25, R25, R40, !PT ;  /* 0x0000002819197209 */ /* 0x000fe20007800000 */
[----:B------:R-:W-:-:S04]  /*09c0*/  FFMA R16, R17, c[0x0][0x188], -R39 ;  /* 0x0000620011107a23 */ /* 0x000fc80000000827 */
[--C-:B------:R-:W-:Y:S01]  /*09d0*/  FFMA R26, R26, c[0x0][0x188], -R25.reuse ;  /* 0x000062001a1a7a23 */ /* 0x100fe20000000819 */
[----:B------:R0:W1:Y:S01]  /*09e0*/  MUFU.EX2 R21, R24 ;  /* 0x0000001800157308 */ /* 0x0000620000000800 */
[--C-:B------:R-:W-:Y:S02]  /*09f0*/  FFMA R27, R27, c[0x0][0x188], -R25.reuse ;  /* 0x000062001b1b7a23 */ /* 0x100fe40000000819 */
[----:B------:R-:W-:Y:S02]  /*0a00*/  FMUL R23, R26, 1.4426950216293334961 ;  /* 0x3fb8aa3b1a177820 */ /* 0x000fe40000400000 */
[----:B------:R-:W-:Y:S02]  /*0a10*/  FMUL R26, R27, 1.4426950216293334961 ;  /* 0x3fb8aa3b1b1a7820 */ /* 0x000fe40000400000 */
[----:B------:R-:W-:Y:S01]  /*0a20*/  FFMA R18, R18, c[0x0][0x188], -R25 ;  /* 0x0000620012127a23 */ /* 0x000fe20000000819 */
[----:B------:R-:W3:Y:S01]  /*0a30*/  MUFU.EX2 R17, R43 ;  /* 0x0000002b00117308 */ /* 0x000ee20000000800 */
[----:B------:R-:W-:-:S02]  /*0a40*/  FMUL R22, R16, 1.4426950216293334961 ;  /* 0x3fb8aa3b10167820 */ /* 0x000fc40000400000 */
[----:B------:R-:W-:Y:S02]  /*0a50*/  FMUL R27, R18, 1.4426950216293334961 ;  /* 0x3fb8aa3b121b7820 */ /* 0x000fe40000400000 */
[----:B------:R-:W-:-:S03]  /*0a60*/  FFMA R16, R19, c[0x0][0x188], -R25 ;  /* 0x0000620013107a23 */ /* 0x000fc60000000819 */
[----:B------:R-:W-:Y:S01]  /*0a70*/  MUFU.EX2 R23, R23 ;  /* 0x0000001700177308 */ /* 0x000fe20000000800 */
[----:B0-----:R-:W-:Y:S02]  /*0a80*/  FMUL R24, R16, 1.4426950216293334961 ;  /* 0x3fb8aa3b10187820 */ /* 0x001fe40000400000 */
[----:B-1----:R-:W-:-:S05]  /*0a90*/  FADD R16, R20, R21 ;  /* 0x0000001514107221 */ /* 0x002fca0000000000 */
[----:B------:R-:W0:Y:S01]  /*0aa0*/  MUFU.EX2 R26, R26 ;  /* 0x0000001a001a7308 */ /* 0x000e220000000800 */
[----:B---3--:R-:W-:Y:S01]  /*0ab0*/  FADD R43, R17, R16 ;  /* 0x00000010112b7221 */ /* 0x008fe20000000000 */
[----:B------:R-:W-:-:S06]  /*0ac0*/  F2FP.BF16.PACK_AB R16, R21, R20 ;  /* 0x000000141510723e */ /* 0x000fcc00000010ff */
[----:B------:R-:W1:Y:S08]  /*0ad0*/  MUFU.EX2 R22, R22 ;  /* 0x0000001600167308 */ /* 0x000e700000000800 */
[----:B------:R-:W3:Y:S01]  /*0ae0*/  MUFU.EX2 R19, R27 ;  /* 0x0000001b00137308 */ /* 0x000ee20000000800 */
[----:B0-----:R-:W-:-:S07]  /*0af0*/  FADD R20, R23, R26 ;  /* 0x0000001a17147221 */ /* 0x001fce0000000000 */
[----:B------:R-:W0:Y:S01]  /*0b00*/  MUFU.EX2 R24, R24 ;  /* 0x0000001800187308 */ /* 0x000e220000000800 */
[C---:B-1----:R-:W-:Y:S01]  /*0b10*/  F2FP.BF16.PACK_AB R18, R22.reuse, R17 ;  /* 0x000000111612723e */ /* 0x042fe200000010ff */
[----:B------:R-:W-:Y:S01]  /*0b20*/  FADD R43, R22, R43 ;  /* 0x0000002b162b7221 */ /* 0x000fe20000000000 */
[----:B------:R-:W-:Y:S01]  /*0b30*/  F2FP.BF16.PACK_AB R17, R26, R23 ;  /* 0x000000171a11723e */ /* 0x000fe200000010ff */
[----:B------:R-:W-:Y:S02]  /*0b40*/  FADD R26, -R39, R42 ;  /* 0x0000002a271a7221 */ /* 0x000fe40000000100 */
[----:B---3--:R-:W-:-:S04]  /*0b50*/  FADD R27, R19, R20 ;  /* 0x00000014131b7221 */ /* 0x008fc80000000000 */
[C---:B0-----:R-:W-:Y:S01]  /*0b60*/  FADD R42, R24.reuse, R27 ;  /* 0x0000001b182a7221 */ /* 0x041fe20000000000 */
[----:B------:R-:W-:Y:S01]  /*0b70*/  F2FP.BF16.PACK_AB R19, R24, R19 ;  /* 0x000000131813723e */ /* 0x000fe200000010ff */
[----:B------:R-:W-:Y:S02]  /*0b80*/  FADD R24, -R25, R40 ;  /* 0x0000002819187221 */ /* 0x000fe40000000100 */
[----:B------:R-:W-:Y:S02]  /*0b90*/  FMUL R27, R26, 1.4426950216293334961 ;  /* 0x3fb8aa3b1a1b7820 */ /* 0x000fe40000400000 */
[----:B------:R-:W-:Y:S01]  /*0ba0*/  FMUL R40, R24, 1.4426950216293334961 ;  /* 0x3fb8aa3b18287820 */ /* 0x000fe20000400000 */
[----:B------:R-:W0:Y:S03]  /*0bb0*/  SHFL.BFLY PT, R26, R43, 0x2, 0x1f ;  /* 0x0c401f002b1a7f89 */ /* 0x000e2600000e0000 */
[----:B------:R-:W1:Y:S08]  /*0bc0*/  MUFU.EX2 R27, R27 ;  /* 0x0000001b001b7308 */ /* 0x000e700000000800 */
[----:B------:R-:W3:Y:S01]  /*0bd0*/  MUFU.EX2 R40, R40 ;  /* 0x0000002800287308 */ /* 0x000ee20000000800 */
[----:B-1----:R-:W-:-:S02]  /*0be0*/  FMUL R12, R27, R12 ;  /* 0x0000000c1b0c7220 */ /* 0x002fc40000400000 */
[C---:B------:R-:W-:Y:S02]  /*0bf0*/  FMUL R13, R27.reuse, R13 ;  /* 0x0000000d1b0d7220 */ /* 0x040fe40000400000 */
[----:B------:R-:W-:Y:S02]  /*0c00*/  FMUL R8, R27, R8 ;  /* 0x000000081b087220 */ /* 0x000fe40000400000 */
[----:B0-----:R-:W-:Y:S02]  /*0c10*/  FADD R26, R43, R26 ;  /* 0x0000001a2b1a7221 */ /* 0x001fe40000000000 */
[C---:B---3--:R-:W-:Y:S02]  /*0c20*/  FMUL R14, R40.reuse, R14 ;  /* 0x0000000e280e7220 */ /* 0x048fe40000400000 */
[----:B------:R-:W-:Y:S02]  /*0c30*/  FMUL R15, R40, R15 ;  /* 0x0000000f280f7220 */ /* 0x000fe40000400000 */
[----:B------:R-:W-:-:S02]  /*0c40*/  FMUL R9, R27, R9 ;  /* 0x000000091b097220 */ /* 0x000fc40000400000 */
[C---:B------:R-:W-:Y:S02]  /*0c50*/  FMUL R10, R40.reuse, R10 ;  /* 0x0000000a280a7220 */ /* 0x040fe40000400000 */
[----:B------:R-:W-:Y:S01]  /*0c60*/  FMUL R11, R40, R11 ;  /* 0x0000000b280b7220 */ /* 0x000fe20000400000 */
[----:B--2---:R-:W-:Y:S04]  /*0c70*/  STS.U16 [R32+0x800], R41 ;  /* 0x0008002920007388 */ /* 0x004fe80000000400 */
[----:B------:R-:W-:Y:S06]  /*0c80*/  BAR.SYNC.DEFER_BLOCKING 0x0 ;  /* 0x0000000000007b1d */ /* 0x000fec0000010000 */
[----:B------:R-:W0:Y:S04]  /*0c90*/  SHFL.BFLY PT, R41, R42, 0x2, 0x1f ;  /* 0x0c401f002a297f89 */ /* 0x000e2800000e0000 */
[----:B------:R-:W-:Y:S01]  /*0ca0*/  LDSM.16.M88.4 R20, [R30+0x800] ;  /* 0x000800001e14783b */ /* 0x000fe20000000200 */
[----:B0-----:R-:W-:Y:S01]  /*0cb0*/  FADD R24, R42, R41 ;  /* 0x000000292a187221 */ /* 0x001fe20000000000 */
[----:B------:R-:W-:-:S02]  /*0cc0*/  MOV R42, R39 ;  /* 0x00000027002a7202 */ /* 0x000fc40000000f00 */
[----:B------:R-:W0:Y:S02]  /*0cd0*/  SHFL.BFLY PT, R41, R26, 0x1, 0x1f ;  /* 0x0c201f001a297f89 */ /* 0x000e2400000e0000 */
[----:B0-----:R-:W-:-:S04]  /*0ce0*/  FADD R41, R26, R41 ;  /* 0x000000291a297221 */ /* 0x001fc80000000000 */
[----:B------:R-:W-:Y:S01]  /*0cf0*/  FFMA R34, R27, R34, R41 ;  /* 0x000000221b227223 */ /* 0x000fe20000000029 */
[C---:B------:R-:W-:Y:S01]  /*0d00*/  HMMA.16816.F32.BF16 R12, R16.reuse, R20, R12 ;  /* 0x00000014100c723c */ /* 0x040fe2000004180c */
[----:B------:R-:W0:Y:S07]  /*0d10*/  SHFL.BFLY PT, R21, R24, 0x1, 0x1f ;  /* 0x0c201f0018157f89 */ /* 0x000e2e00000e0000 */
[----:B------:R-:W-:Y:S07]  /*0d20*/  HMMA.16816.F32.BF16 R8, R16, R22, R8 ;  /* 0x000000161008723c */ /* 0x000fee0000041808 */
[----:B------:R-:W-:-:S05]  /*0d30*/  MOV R16, 0x10 ;  /* 0x0000001000107802 */ /* 0x000fca0000000f00 */
[C---:B------:R-:W-:Y:S02]  /*0d40*/  IMAD R29, R16.reuse, c[0x0][0x1b4], R29 ;  /* 0x00006d00101d7a24 */ /* 0x040fe400078e021d */
[----:B------:R-:W-:Y:S02]  /*0d50*/  IMAD R28, R16, c[0x0][0x1a4], R28 ;  /* 0x00006900101c7a24 */ /* 0x000fe400078e021c */
[----:B0-----:R-:W-:-:S04]  /*0d60*/  FADD R21, R24, R21 ;  /* 0x0000001518157221 */ /* 0x001fc80000000000 */
[----:B------:R-:W-:Y:S02]  /*0d70*/  FFMA R33, R40, R33, R21 ;  /* 0x0000002128217223 */ /* 0x000fe40000000015 */
[----:B------:R-:W-:Y:S01]  /*0d80*/  IMAD.MOV.U32 R40, RZ, RZ, R25 ;  /* 0x000000ffff287224 */ /* 0x000fe200078e0019 */
[----:B------:R-:W-:Y:S05]  /*0d90*/  @!P0 BRA `(.L_x_1) ;  /* 0xfffff92000008947 */ /* 0x000fea000383ffff */
.L_x_0:
[----:B------:R-:W-:Y:S01]  /*0da0*/  IMAD R3, R2, c[0x0][0x1c0], RZ ;  /* 0x0000700002037a24 */ /* 0x000fe200078e02ff */
[----:B------:R-:W-:Y:S01]  /*0db0*/  SHF.R.S32.HI R19, RZ, 0x3, R0 ;  /* 0x00000003ff137819 */ /* 0x000fe20000011400 */
[----:B------:R-:W-:Y:S01]  /*0dc0*/  IMAD R6, R38, c[0x0][0x1c4], RZ ;  /* 0x0000710026067a24 */ /* 0x000fe200078e02ff */
[----:B------:R-:W-:Y:S01]  /*0dd0*/  SHF.L.U32 R18, R0, 0x2, RZ ;  /* 0x0000000200127819 */ /* 0x000fe200000006ff */
[C---:B------:R-:W-:Y:S01]  /*0de0*/  IMAD.SHL.U32 R5, R3.reuse, 0x2, RZ ;  /* 0x0000000203057824 */ /* 0x040fe200078e00ff */
[----:B------:R-:W-:Y:S01]  /*0df0*/  MOV R17, R13 ;  /* 0x0000000d00117202 */ /* 0x000fe20000000f00 */
[----:B------:R-:W-:Y:S01]  /*0e00*/  IMAD.MOV.U32 R16, RZ, RZ, R11 ;  /* 0x000000ffff107224 */ /* 0x000fe200078e000b */
[C---:B------:R-:W-:Y:S01]  /*0e10*/  SHF.L.U32 R4, R6.reuse, 0x1, RZ ;  /* 0x0000000106047819 */ /* 0x040fe200000006ff */
[----:B------:R-:W-:Y:S01]  /*0e20*/  IMAD.HI R11, R6, 0x2, RZ ;  /* 0x00000002060b7827 */ /* 0x000fe200078e02ff */
[----:B------:R-:W-:Y:S01]  /*0e30*/  MOV R13, R10 ;  /* 0x0000000a000d7202 */ /* 0x000fe20000000f00 */
[----:B------:R-:W-:Y:S01]  /*0e40*/  BAR.SYNC.DEFER_BLOCKING 0x0 ;  /* 0x0000000000007b1d */ /* 0x000fe20000010000 */
[----:B------:R-:W-:Y:S01]  /*0e50*/  IADD3 R5, P1, P3, R4, c[0x0][0x178], R5 ;  /* 0x00005e0004057a10 */ /* 0x000fe20007b3e005 */
[----:B------:R-:W-:Y:S01]  /*0e60*/  IMAD.HI R4, R3, 0x2, RZ ;  /* 0x0000000203047827 */ /* 0x000fe200078e02ff */
[----:B------:R-:W-:-:S02]  /*0e70*/  SGXT R3, R19, 0x1 ;  /* 0x000000011303781a */ /* 0x000fc40000000200 */
[----:B------:R-:W-:Y:S01]  /*0e80*/  LOP3.LUT R10, R0, 0x8, RZ, 0xc0, !PT ;  /* 0x00000008000a7812 */ /* 0x000fe200078ec0ff */
[----:B------:R-:W-:Y:S01]  /*0e90*/  IMAD.MOV.U32 R24, RZ, RZ, 0x3dc6b27f ;  /* 0x3dc6b27fff187424 */ /* 0x000fe200078e00ff */
[----:B------:R-:W-:Y:S01]  /*0ea0*/  LOP3.LUT R21, R18, 0xc0, RZ, 0xc0, !PT ;  /* 0x000000c012157812 */ /* 0x000fe200078ec0ff */
[----:B------:R-:W-:Y:S01]  /*0eb0*/  IMAD R36, R36, c[0x0][0x1c8], RZ ;  /* 0x0000720024247a24 */ /* 0x000fe200078e02ff */
[----:B------:R-:W-:Y:S02]  /*0ec0*/  SHF.R.S32.HI R20, RZ, 0x4, R0 ;  /* 0x00000004ff147819 */ /* 0x000fe40000011400 */
[----:B------:R-:W-:Y:S02]  /*0ed0*/  LOP3.LUT R6, R3, 0x240, RZ, 0xc0, !PT ;  /* 0x0000024003067812 */ /* 0x000fe400078ec0ff */
[----:B------:R-:W-:Y:S02]  /*0ee0*/  FSETP.GT.AND P2, PT, |R34|, 8.50705917302346158658e+37, PT ;  /* 0x7e8000002200780b */ /* 0x000fe40003f44200 */
[----:B------:R-:W-:-:S02]  /*0ef0*/  LEA.HI R3, R10, R21, RZ, 0x1f ;  /* 0x000000150a037211 */ /* 0x000fc400078ff8ff */
[----:B------:R-:W-:Y:S02]  /*0f00*/  SGXT R20, R20, 0x1 ;  /* 0x000000011414781a */ /* 0x000fe40000000200 */
[----:B------:R-:W-:Y:S01]  /*0f10*/  LOP3.LUT R7, R18, 0x180, RZ, 0xc0, !PT ;  /* 0x0000018012077812 */ /* 0x000fe200078ec0ff */
[----:B------:R-:W-:Y:S01]  /*0f20*/  FMUL R18, R33, 8388608 ;  /* 0x4b00000021127820 */ /* 0x000fe20000400000 */
[--C-:B------:R-:W-:Y:S02]  /*0f30*/  SHF.R.S32.HI R10, RZ, 0x5, R0.reuse ;  /* 0x00000005ff0a7819 */ /* 0x100fe40000011400 */
[----:B------:R-:W-:Y:S02]  /*0f40*/  SHF.R.U32.HI R19, RZ, 0x1, R0 ;  /* 0x00000001ff137819 */ /* 0x000fe40000011600 */
[----:B------:R-:W-:Y:S01]  /*0f50*/  FSETP.GEU.AND P6, PT, |R34|, 1.175494350822287508e-38, PT ;  /* 0x008000002200780b */ /* 0x000fe20003fce200 */
[----:B------:R-:W-:Y:S01]  /*0f60*/  @P2 FMUL R17, R17, 0.25 ;  /* 0x3e80000011112820 */ /* 0x000fe20000400000 */
[----:B------:R-:W-:Y:S01]  /*0f70*/  LOP3.LUT R7, R7, 0x404, R20, 0xf8, !PT ;  /* 0x0000040407077812 */ /* 0x000fe200078ef814 */
[----:B------:R-:W-:Y:S01]  /*0f80*/  @P2 FMUL R12, R12, 0.25 ;  /* 0x3e8000000c0c2820 */ /* 0x000fe20000400000 */
[----:B------:R-:W-:Y:S01]  /*0f90*/  SGXT R10, R10, 0x1 ;  /* 0x000000010a0a781a */ /* 0x000fe20000000200 */
[----:B------:R-:W-:Y:S01]  /*0fa0*/  @P2 FMUL R9, R9, 0.25 ;  /* 0x3e80000009092820 */ /* 0x000fe20000400000 */
[----:B------:R-:W-:Y:S01]  /*0fb0*/  IADD3.X R4, R11, c[0x0][0x17c], R4, P1, P3 ;  /* 0x00005f000b047a10 */ /* 0x000fe20000fe6404 */
[----:B------:R-:W-:Y:S01]  /*0fc0*/  @P2 FMUL R8, R8, 0.25 ;  /* 0x3e80000008082820 */ /* 0x000fe20000400000 */
[----:B------:R-:W-:Y:S01]  /*0fd0*/  LOP3.LUT R20, R6, 0x40, R19, 0x78, !PT ;  /* 0x0000004006147812 */ /* 0x000fe200078e7813 */
[----:B------:R-:W-:Y:S01]  /*0fe0*/  FMUL R6, R34, 8388608 ;  /* 0x4b00000022067820 */ /* 0x000fe20000400000 */
[----:B------:R-:W-:-:S02]  /*0ff0*/  FSETP.GT.AND P3, PT, |R33|, 8.50705917302346158658e+37, PT ;  /* 0x7e8000002100780b */ /* 0x000fc40003f64200 */
[----:B------:R-:W-:Y:S01]  /*1000*/  FSETP.GEU.AND P4, PT, R34, 1.175494350822287508e-38, PT ;  /* 0x008000002200780b */ /* 0x000fe20003f8e000 */
[----:B------:R-:W-:Y:S01]  /*1010*/  @!P6 FMUL R17, R17, 16777216 ;  /* 0x4b8000001111e820 */ /* 0x000fe20000400000 */
[----:B------:R-:W-:Y:S01]  /*1020*/  SHF.L.U32 R11, R0, 0x6, RZ ;  /* 0x00000006000b7819 */ /* 0x000fe200000006ff */
[----:B------:R-:W-:Y:S01]  /*1030*/  @!P6 FMUL R12, R12, 16777216 ;  /* 0x4b8000000c0ce820 */ /* 0x000fe20000400000 */
[----:B------:R-:W-:Y:S01]  /*1040*/  LOP3.LUT R10, R10, 0x404, RZ, 0xc0, !PT ;  /* 0x000004040a0a7812 */ /* 0x000fe200078ec0ff */
[----:B------:R-:W-:Y:S01]  /*1050*/  @!P6 FMUL R9, R9, 16777216 ;  /* 0x4b8000000909e820 */ /* 0x000fe20000400000 */
[----:B------:R-:W-:Y:S01]  /*1060*/  SHF.L.U32 R0, R0, 0x3, RZ ;  /* 0x0000000300007819 */ /* 0x000fe200000006ff */
[----:B------:R-:W-:Y:S01]  /*1070*/  @!P6 FMUL R8, R8, 16777216 ;  /* 0x4b8000000808e820 */ /* 0x000fe20000400000 */
[C---:B------:R-:W-:Y:S02]  /*1080*/  FSETP.GEU.AND P5, PT, |R33|.reuse, 1.175494350822287508e-38, PT ;  /* 0x008000002100780b */ /* 0x040fe40003fae200 */
[----:B------:R-:W-:Y:S01]  /*1090*/  FSEL R6, R6, R34, !P4 ;  /* 0x0000002206067208 */ /* 0x000fe20006000000 */
[----:B------:R-:W-:Y:S01]  /*10a0*/  @P2 FMUL R34, R34, 0.25 ;  /* 0x3e80000022222820 */ /* 0x000fe20000400000 */
[----:B------:R-:W-:Y:S01]  /*10b0*/  LOP3.LUT R10, R10, 0xbc, R35, 0x78, !PT ;  /* 0x000000bc0a0a7812 */ /* 0x000fe200078e7823 */
[----:B------:R-:W-:Y:S01]  /*10c0*/  @P3 FMUL R16, R16, 0.25 ;  /* 0x3e80000010103820 */ /* 0x000fe20000400000 */
[----:B------:R-:W-:Y:S01]  /*10d0*/  LOP3.LUT R0, R0, 0x38, RZ, 0xc0, !PT ;  /* 0x0000003800007812 */ /* 0x000fe200078ec0ff */
[----:B------:R-:W-:Y:S01]  /*10e0*/  @!P6 FMUL R34, R34, 16777216 ;  /* 0x4b8000002222e820 */ /* 0x000fe20000400000 */
[----:B------:R-:W-:Y:S01]  /*10f0*/  FSETP.GEU.AND P1, PT, R33, 1.175494350822287508e-38, PT ;  /* 0x008000002100780b */ /* 0x000fe20003f2e000 */
[----:B------:R-:W-:Y:S01]  /*1100*/  @P3 FMUL R13, R13, 0.25 ;  /* 0x3e8000000d0d3820 */ /* 0x000fe20000400000 */
[----:B------:R-:W-:Y:S01]  /*1110*/  LOP3.LUT R11, R10, 0x40, R11, 0xf8, !PT ;  /* 0x000000400a0b7812 */ /* 0x000fe200078ef80b */
[----:B------:R-:W0:Y:S01]  /*1120*/  MUFU.RCP R19, R34 ;  /* 0x0000002200137308 */ /* 0x000e220000001000 */
[----:B------:R-:W-:Y:S01]  /*1130*/  LOP3.LUT R10, R0, R7, R20, 0xfe, !PT ;  /* 0x00000007000a7212 */ /* 0x000fe200078efe14 */
[----:B------:R-:W-:Y:S01]  /*1140*/  @P3 FMUL R15, R15, 0.25 ;  /* 0x3e8000000f0f3820 */ /* 0x000fe20000400000 */
[----:B------:R-:W-:Y:S01]  /*1150*/  FSEL R7, R18, R33, !P1 ;  /* 0x0000002112077208 */ /* 0x000fe20004800000 */
[----:B------:R-:W-:Y:S01]  /*1160*/  @P3 FMUL R33, R33, 0.25 ;  /* 0x3e80000021213820 */ /* 0x000fe20000400000 */
[----:B------:R-:W-:Y:S01]  /*1170*/  ISETP.GE.U32.AND P2, PT, R6, 0x7f800000, PT ;  /* 0x7f8000000600780c */ /* 0x000fe20003f46070 */
[----:B------:R-:W-:Y:S01]  /*1180*/  @P3 FMUL R14, R14, 0.25 ;  /* 0x3e8000000e0e3820 */ /* 0x000fe20000400000 */
[----:B------:R-:W-:Y:S01]  /*1190*/  ISETP.GE.U32.AND P3, PT, R7, 0x7f800000, PT ;  /* 0x7f8000000700780c */ /* 0x000fe20003f66070 */
[----:B------:R-:W-:Y:S01]  /*11a0*/  @!P5 FMUL R33, R33, 16777216 ;  /* 0x4b8000002121d820 */ /* 0x000fe20000400000 */
[----:B------:R-:W-:Y:S01]  /*11b0*/  LOP3.LUT R35, R35, 0xf8, RZ, 0xc0, !PT ;  /* 0x000000f823237812 */ /* 0x000fe200078ec0ff */
[----:B------:R-:W-:Y:S01]  /*11c0*/  @!P5 FMUL R16, R16, 16777216 ;  /* 0x4b8000001010d820 */ /* 0x000fe20000400000 */
[----:B------:R-:W-:Y:S01]  /*11d0*/  ISETP.NE.U32.AND P0, PT, R37, RZ, PT ;  /* 0x000000ff2500720c */ /* 0x000fe20003f05070 */
[----:B------:R-:W1:Y:S01]  /*11e0*/  MUFU.RCP R18, R33 ;  /* 0x0000002100127308 */ /* 0x000e620000001000 */
[----:B------:R-:W-:-:S02]  /*11f0*/  @!P5 FMUL R13, R13, 16777216 ;  /* 0x4b8000000d0dd820 */ /* 0x000fc40000400000 */
[----:B------:R-:W-:Y:S02]  /*1200*/  @!P5 FMUL R15, R15, 16777216 ;  /* 0x4b8000000f0fd820 */ /* 0x000fe40000400000 */
[C---:B0-----:R-:W-:Y:S01]  /*1210*/  FMUL R23, R19.reuse, R17 ;  /* 0x0000001113177220 */ /* 0x041fe20000400000 */
[----:B------:R-:W-:Y:S01]  /*1220*/  IADD3 R17, R6, -0x3f3504f3, RZ ;  /* 0xc0cafb0d06117810 */ /* 0x000fe20007ffe0ff */
[----:B------:R-:W-:Y:S01]  /*1230*/  FMUL R22, R19, R12 ;  /* 0x0000000c13167220 */ /* 0x000fe20000400000 */
[----:B------:R-:W-:Y:S01]  /*1240*/  IADD3 R12, R7, -0x3f3504f3, RZ ;  /* 0xc0cafb0d070c7810 */ /* 0x000fe20007ffe0ff */
[----:B------:R-:W-:Y:S01]  /*1250*/  @!P5 FMUL R14, R14, 16777216 ;  /* 0x4b8000000e0ed820 */ /* 0x000fe20000400000 */
[----:B------:R-:W-:Y:S01]  /*1260*/  LOP3.LUT R17, R17, 0xff800000, RZ, 0xc0, !PT ;  /* 0xff80000011117812 */ /* 0x000fe200078ec0ff */
[C---:B------:R-:W-:Y:S01]  /*1270*/  FMUL R20, R19.reuse, R9 ;  /* 0x0000000913147220 */ /* 0x040fe20000400000 */
[----:B------:R-:W-:Y:S01]  /*1280*/  LOP3.LUT R12, R12, 0xff800000, RZ, 0xc0, !PT ;  /* 0xff8000000c0c7812 */ /* 0x000fe200078ec0ff */
[----:B------:R-:W-:Y:S01]  /*1290*/  FMUL R21, R19, R8 ;  /* 0x0000000813157220 */ /* 0x000fe20000400000 */
[----:B------:R-:W-:Y:S01]  /*12a0*/  IADD3 R8, R6, -R17, RZ ;  /* 0x8000001106087210 */ /* 0x000fe20007ffe0ff */
[C---:B-1----:R-:W-:Y:S01]  /*12b0*/  FMUL R16, R18.reuse, R16 ;  /* 0x0000001012107220 */ /* 0x042fe20000400000 */
[----:B------:R-:W-:Y:S01]  /*12c0*/  IADD3 R9, R7, -R12, RZ ;  /* 0x8000000c07097210 */ /* 0x000fe20007ffe0ff */
[C---:B------:R-:W-:Y:S01]  /*12d0*/  FMUL R19, R18.reuse, R13 ;  /* 0x0000000d12137220 */ /* 0x040fe20000400000 */
[----:B------:R-:W-:Y:S01]  /*12e0*/  F2FP.BF16.PACK_AB R22, R21, R22 ;  /* 0x000000161516723e */ /* 0x000fe200000010ff */
[----:B------:R-:W-:Y:S01]  /*12f0*/  FMUL R15, R18, R15 ;  /* 0x0000000f120f7220 */ /* 0x000fe20000400000 */
[----:B------:R-:W-:Y:S01]  /*1300*/  F2FP.BF16.PACK_AB R20, R20, R23 ;  /* 0x000000171414723e */ /* 0x000fe200000010ff */
[----:B------:R-:W-:Y:S01]  /*1310*/  FMUL R18, R18, R14 ;  /* 0x0000000e12127220 */ /* 0x000fe20000400000 */
[----:B------:R-:W-:Y:S01]  /*1320*/  LOP3.LUT R21, R10, 0x4, RZ, 0x3c, !PT ;  /* 0x000000040a157812 */ /* 0x000fe200078e3cff */
[----:B------:R-:W-:Y:S01]  /*1330*/  FADD R8, R8, -1 ;  /* 0xbf80000008087421 */ /* 0x000fe20000000000 */
[----:B------:R-:W-:Y:S01]  /*1340*/  F2FP.BF16.PACK_AB R16, R16, R15 ;  /* 0x0000000f1010723e */ /* 0x000fe200000010ff */
[----:B------:R-:W-:Y:S01]  /*1350*/  FADD R9, R9, -1 ;  /* 0xbf80000009097421 */ /* 0x000fe20000000000 */
[----:B------:R-:W-:Y:S01]  /*1360*/  F2FP.BF16.PACK_AB R18, R19, R18 ;  /* 0x000000121312723e */ /* 0x000fe200000010ff */
[CC--:B------:R-:W-:Y:S01]  /*1370*/  FFMA.FTZ R13, R8.reuse, R24.reuse, -0.16845393180847167969 ;  /* 0xbe2c7f30080d7423 */ /* 0x0c0fe20000010018 */
[----:B------:R-:W-:Y:S01]  /*1380*/  LOP3.LUT R19, R11, 0x40, RZ, 0x3c, !PT ;  /* 0x000000400b137812 */ /* 0x000fe200078e3cff */
[----:B------:R-:W-:Y:S01]  /*1390*/  STS [R11], R22 ;  /* 0x000000160b007388 */ /* 0x000fe20000000800 */
[C---:B------:R-:W-:Y:S01]  /*13a0*/  FFMA.FTZ R14, R9.reuse, R24, -0.16845393180847167969 ;  /* 0xbe2c7f30090e7423 */ /* 0x040fe20000010018 */
[----:B------:R-:W0:Y:S01]  /*13b0*/  I2F R17, R17 ;  /* 0x0000001100117306 */ /* 0x000e220000201400 */
[----:B------:R-:W-:Y:S01]  /*13c0*/  FFMA.FTZ R13, R8, R13, 0.1716887056827545166 ;  /* 0x3e2fcf2a080d7423 */ /* 0x000fe2000001000d */
[----:B------:R-:W-:Y:S01]  /*13d0*/  STS [R11+0x100], R20 ;  /* 0x000100140b007388 */ /* 0x000fe20000000800 */
[----:B------:R-:W-:-:S02]  /*13e0*/  FFMA.FTZ R14, R9, R14, 0.1716887056827545166 ;  /* 0x3e2fcf2a090e7423 */ /* 0x000fc4000001000e */
[C---:B------:R-:W-:Y:S01]  /*13f0*/  FFMA.FTZ R13, R8.reuse, R13, -0.17900948226451873779 ;  /* 0xbe374e43080d7423 */ /* 0x040fe2000001000d */
[----:B------:R-:W-:Y:S01]  /*1400*/  STS [R19+0x200], R18 ;  /* 0x0002001213007388 */ /* 0x000fe20000000800 */
[C---:B------:R-:W-:Y:S01]  /*1410*/  FFMA.FTZ R14, R9.reuse, R14, -0.17900948226451873779 ;  /* 0xbe374e43090e7423 */ /* 0x040fe2000001000e */
[----:B------:R1:W2:Y:S01]  /*1420*/  I2F R15, R12 ;  /* 0x0000000c000f7306 */ /* 0x0002a20000201400 */
[C---:B------:R-:W-:Y:S01]  /*1430*/  FFMA.FTZ R13, R8.reuse, R13, 0.20512372255325317383 ;  /* 0x3e520bf4080d7423 */ /* 0x040fe2000001000d */
[----:B------:R3:W-:Y:S01]  /*1440*/  STS [R19+0x300], R16 ;  /* 0x0003001013007388 */ /* 0x0007e20000000800 */
[C---:B------:R-:W-:Y:S02]  /*1450*/  FFMA.FTZ R14, R9.reuse, R14, 0.20512372255325317383 ;  /* 0x3e520bf4090e7423 */ /* 0x040fe4000001000e */
[----:B------:R-:W-:Y:S01]  /*1460*/  FFMA.FTZ R13, R8, R13, -0.24046532809734344482 ;  /* 0xbe763c8b080d7423 */ /* 0x000fe2000001000d */
[----:B------:R-:W-:Y:S01]  /*1470*/  BAR.SYNC.DEFER_BLOCKING 0x0 ;  /* 0x0000000000007b1d */ /* 0x000fe20000010000 */
[----:B------:R-:W-:-:S02]  /*1480*/  FFMA.FTZ R14, R9, R14, -0.24046532809734344482 ;  /* 0xbe763c8b090e7423 */ /* 0x000fc4000001000e */
[C---:B------:R-:W-:Y:S01]  /*1490*/  FFMA.FTZ R13, R8.reuse, R13, 0.28857114911079406738 ;  /* 0x3e93bf99080d7423 */ /* 0x040fe2000001000d */
[----:B-1----:R-:W-:Y:S01]  /*14a0*/  FSEL R12, RZ, -23, P4 ;  /* 0xc1b80000ff0c7808 */ /* 0x002fe20002000000 */
[C---:B------:R-:W-:Y:S02]  /*14b0*/  FFMA.FTZ R14, R9.reuse, R14, 0.28857114911079406738 ;  /* 0x3e93bf99090e7423 */ /* 0x040fe4000001000e */
[C---:B------:R-:W-:Y:S02]  /*14c0*/  FFMA.FTZ R13, R8.reuse, R13, -0.36067417263984680176 ;  /* 0xbeb8aa49080d7423 */ /* 0x040fe4000001000d */
[C---:B------:R-:W-:Y:S02]  /*14d0*/  FFMA.FTZ R14, R9.reuse, R14, -0.36067417263984680176 ;  /* 0xbeb8aa49090e7423 */ /* 0x040fe4000001000e */
[----:B------:R-:W-:Y:S02]  /*14e0*/  FFMA.FTZ R13, R8, R13, 0.48089820146560668945 ;  /* 0x3ef6384a080d7423 */ /* 0x000fe4000001000d */
[----:B------:R-:W-:-:S02]  /*14f0*/  FFMA.FTZ R14, R9, R14, 0.48089820146560668945 ;  /* 0x3ef6384a090e7423 */ /* 0x000fc4000001000e */
[C---:B------:R-:W-:Y:S02]  /*1500*/  FFMA.FTZ R13, R8.reuse, R13, -0.72134751081466674805 ;  /* 0xbf38aa3b080d7423 */ /* 0x040fe4000001000d */
[C---:B------:R-:W-:Y:S02]  /*1510*/  FFMA.FTZ R14, R9.reuse, R14, -0.72134751081466674805 ;  /* 0xbf38aa3b090e7423 */ /* 0x040fe4000001000e */
[C---:B------:R-:W-:Y:S02]  /*1520*/  FMUL R13, R8.reuse, R13 ;  /* 0x0000000d080d7220 */ /* 0x040fe40000400000 */
[C---:B---3--:R-:W-:Y:S01]  /*1530*/  FMUL R16, R9.reuse, R14 ;  /* 0x0000000e09107220 */ /* 0x048fe20000400000 */
[----:B------:R-:W-:Y:S01]  /*1540*/  FSEL R14, RZ, -23, P1 ;  /* 0xc1b80000ff0e7808 */ /* 0x000fe20000800000 */
[----:B------:R-:W-:Y:S01]  /*1550*/  FMUL R13, R8, R13 ;  /* 0x0000000d080d7220 */ /* 0x000fe20000400000 */
[----:B------:R-:W1:Y:S01]  /*1560*/  LDS R10, [R10] ;  /* 0x000000000a0a7984 */ /* 0x000e620000000800 */
[----:B------:R-:W-:Y:S01]  /*1570*/  FMUL R16, R9, R16 ;  /* 0x0000001009107220 */ /* 0x000fe20000400000 */
[----:B------:R-:W-:Y:S01]  /*1580*/  FSETP.NEU.AND P1, PT, R6, RZ, PT ;  /* 0x000000ff0600720b */ /* 0x000fe20003f2d000 */
[----:B0-----:R-:W-:Y:S01]  /*1590*/  FFMA.FTZ R12, R17, 1.1920928955078125e-07, R12 ;  /* 0x34000000110c7823 */ /* 0x001fe2000001000c */
[----:B------:R-:W0:Y:S01]  /*15a0*/  LDS R11, [R21] ;  /* 0x00000000150b7984 */ /* 0x000e220000000800 */
[----:B------:R-:W-:-:S02]  /*15b0*/  FFMA.FTZ R13, R8, 1.4426950216293334961, R13 ;  /* 0x3fb8aa3b080d7823 */ /* 0x000fc4000001000d */
[----:B--2---:R-:W-:Y:S02]  /*15c0*/  FFMA.FTZ R14, R15, 1.1920928955078125e-07, R14 ;  /* 0x340000000f0e7823 */ /* 0x004fe4000001000e */
[----:B------:R-:W-:Y:S02]  /*15d0*/  FFMA.FTZ R9, R9, 1.4426950216293334961, R16 ;  /* 0x3fb8aa3b09097823 */ /* 0x000fe40000010010 */
[----:B------:R-:W-:Y:S02]  /*15e0*/  IMAD.MOV.U32 R18, RZ, RZ, c[0x0][0x1c8] ;  /* 0x00007200ff127624 */ /* 0x000fe400078e00ff */
[----:B------:R-:W-:Y:S01]  /*15f0*/  FADD R16, R12, R13 ;  /* 0x0000000d0c107221 */ /* 0x000fe20000000000 */
[----:B------:R-:W-:Y:S01]  /*1600*/  @P2 MOV R13, 0x7f800000 ;  /* 0x7f800000000d2802 */ /* 0x000fe20000000f00 */
[----:B------:R-:W-:Y:S01]  /*1610*/  FADD R17, R14, R9 ;  /* 0x000000090e117221 */ /* 0x000fe20000000000 */
[----:B------:R-:W-:Y:S01]  /*1620*/  LEA R9, R18, R36, 0x2 ;  /* 0x0000002412097211 */ /* 0x000fe200078e10ff */
[----:B------:R-:W-:-:S02]  /*1630*/  @P3 IMAD.MOV.U32 R8, RZ, RZ, 0x7f800000 ;  /* 0x7f800000ff083424 */ /* 0x000fc400078e00ff */
[----:B------:R-:W-:Y:S01]  /*1640*/  @P2 FFMA.FTZ R16, R6, R13, +INF ;  /* 0x7f80000006102423 */ /* 0x000fe2000001000d */
[----:B------:R-:W-:Y:S01]  /*1650*/  LEA R13, R18, R9, 0x2 ;  /* 0x00000009120d7211 */ /* 0x000fe200078e10ff */
[C---:B------:R-:W-:Y:S01]  /*1660*/  @P3 FFMA.FTZ R17, R7.reuse, R8, +INF ;  /* 0x7f80000007113423 */ /* 0x040fe20000010008 */
[----:B------:R-:W-:Y:S01]  /*1670*/  FSETP.NEU.AND P2, PT, R7, RZ, PT ;  /* 0x000000ff0700720b */ /* 0x000fe20003f4d000 */
[----:B------:R-:W-:Y:S01]  /*1680*/  IMAD.IADD R19, R0, 0x1, R3 ;  /* 0x0000000100137824 */ /* 0x000fe200078e0203 */
[----:B------:R-:W-:Y:S02]  /*1690*/  LEA R14, P3, R36, R5, 0x1 ;  /* 0x00000005240e7211 */ /* 0x000fe400078608ff */
[----:B------:R-:W-:Y:S02]  /*16a0*/  LEA R18, R18, R13, 0x2 ;  /* 0x0000000d12127211 */ /* 0x000fe400078e10ff */
[----:B------:R-:W-:Y:S02]  /*16b0*/  LEA R8, P4, R9, R5, 0x1 ;  /* 0x0000000509087211 */ /* 0x000fe400078808ff */
[----:B------:R-:W-:-:S02]  /*16c0*/  FSEL R0, R17, -INF , P2 ;  /* 0xff80000011007808 */ /* 0x000fc40001000000 */
[-C--:B------:R-:W-:Y:S02]  /*16d0*/  LEA R6, P5, R13, R5.reuse, 0x1 ;  /* 0x000000050d067211 */ /* 0x080fe400078a08ff */
[-C--:B------:R-:W-:Y:S01]  /*16e0*/  LEA.HI.X.SX32 R15, R36, R4.reuse, 0x1, P3 ;  /* 0x00000004240f7211 */ /* 0x080fe200018f0eff */
[----:B------:R-:W-:Y:S01]  /*16f0*/  FFMA R17, R0, 0.69314718246459960938, R25 ;  /* 0x3f31721800117823 */ /* 0x000fe20000000019 */
[----:B------:R-:W-:Y:S02]  /*1700*/  LEA R12, P3, R18, R5, 0x1 ;  /* 0x00000005120c7211 */ /* 0x000fe400078608ff */
[-C--:B------:R-:W-:Y:S02]  /*1710*/  LEA.HI.X.SX32 R9, R9, R4.reuse, 0x1, P4 ;  /* 0x0000000409097211 */ /* 0x080fe400020f0eff */
[----:B------:R-:W-:Y:S01]  /*1720*/  LEA.HI.X.SX32 R7, R13, R4, 0x1, P5 ;  /* 0x000000040d077211 */ /* 0x000fe200028f0eff */
[----:B-1----:R1:W-:Y:S01]  /*1730*/  STG.E.U16 [R14.64], R10 ;  /* 0x0000000a0e007986 */ /* 0x0023e2000c101504 */
[----:B------:R-:W-:-:S02]  /*1740*/  PRMT R3, R10, 0x7632, R3 ;  /* 0x000076320a037816 */ /* 0x000fc40000000003 */
[----:B------:R-:W-:Y:S01]  /*1750*/  LEA.HI.X.SX32 R13, R18, R4, 0x1, P3 ;  /* 0x00000004120d7211 */ /* 0x000fe200018f0eff */
[----:B0-----:R1:W-:Y:S01]  /*1760*/  STG.E.U16 [R8.64], R11 ;  /* 0x0000000b08007986 */ /* 0x0013e2000c101504 */
[----:B------:R-:W-:Y:S02]  /*1770*/  PRMT R0, R11, 0x7632, R0 ;  /* 0x000076320b007816 */ /* 0x000fe40000000000 */
[----:B------:R-:W-:Y:S01]  /*1780*/  FSEL R16, R16, -INF , P1 ;  /* 0xff80000010107808 */ /* 0x000fe20000800000 */
[----:B------:R1:W-:Y:S04]  /*1790*/  STG.E.U16 [R6.64], R3 ;  /* 0x0000000306007986 */ /* 0x0003e8000c101504 */
[----:B------:R1:W-:Y:S01]  /*17a0*/  STG.E.U16 [R12.64], R0 ;  /* 0x000000000c007986 */ /* 0x0003e2000c101504 */
[----:B------:R-:W-:-:S03]  /*17b0*/  FFMA R16, R16, 0.69314718246459960938, R39 ;  /* 0x3f31721810107823 */ /* 0x000fc60000000027 */
[----:B------:R-:W-:Y:S06]  /*17c0*/  BAR.SYNC.DEFER_BLOCKING 0x0 ;  /* 0x0000000000007b1d */ /* 0x000fec0000010000 */
[----:B------:R1:W-:Y:S04]  /*17d0*/  STS.64 [R35], R16 ;  /* 0x0000001023007388 */ /* 0x0003e80000000a00 */
[----:B------:R-:W-:Y:S06]  /*17e0*/  BAR.SYNC.DEFER_BLOCKING 0x0 ;  /* 0x0000000000007b1d */ /* 0x000fec0000010000 */
[----:B------:R-:W-:Y:S05]  /*17f0*/  @P0 EXIT ;  /* 0x000000000000094d */ /* 0x000fea0003800000 */
[----:B-1----:R-:W0:Y:S01]  /*1800*/  LDS R19, [R19] ;  /* 0x0000000013137984 */ /* 0x002e220000000800 */
[----:B------:R-:W-:Y:S01]  /*1810*/  IMAD R2, R2, c[0x0][0x1cc], RZ ;  /* 0x0000730002027a24 */ /* 0x000fe200078e02ff */
[C---:B------:R-:W-:Y:S01]  /*1820*/  SHF.L.U32 R4, R38.reuse, 0x2, RZ ;  /* 0x0000000226047819 */ /* 0x040fe200000006ff */
[----:B------:R-:W-:-:S03]  /*1830*/  IMAD.HI R5, R38, 0x4, RZ ;  /* 0x0000000426057827 */ /* 0x000fc600078e02ff */
[C---:B------:R-:W-:Y:S01]  /*1840*/  SHF.L.U32 R3, R2.reuse, 0x2, RZ ;  /* 0x0000000202037819 */ /* 0x040fe200000006ff */
[----:B------:R-:W-:-:S03]  /*1850*/  IMAD.HI R0, R2, 0x4, RZ ;  /* 0x0000000402007827 */ /* 0x000fc600078e02ff */
[----:B------:R-:W-:-:S04]  /*1860*/  IADD3 R2, P0, P1, R4, c[0x0][0x180], R3 ;  /* 0x0000600004027a10 */ /* 0x000fc8000791e003 */
[----:B------:R-:W-:-:S05]  /*1870*/  IADD3.X R3, R5, c[0x0][0x184], R0, P0, P1 ;  /* 0x0000610005037a10 */ /* 0x000fca00007e2400 */
[----:B0-----:R-:W-:Y:S01]  /*1880*/  STG.E [R2.64], R19 ;  /* 0x0000001302007986 */ /* 0x001fe2000c101904 */
[----:B------:R-:W-:Y:S05]  /*1890*/  EXIT ;  /* 0x000000000000794d */ /* 0x000fea0003800000 */
.L_x_2:
[----:B------:R-:W-:-:S00]  /*18a0*/  BRA `(.L_x_2) ;  /* 0xfffffff000007947 */ /* 0x000fc0000383ffff */
[----:B------:R-:W-:-:S00]  /*18b0*/  NOP ;  /* 0x0000000000007918 */ /* 0x000fc00000000000 */
        /* <DEDUP_REMOVED lines=12> */
.L_x_3:


//--------------------- .nv.global.init           --------------------------
	.section	.nv.global.init,"aw",@progbits
.nv.global.init:
	.type		_$_str,@object
	.size		_$_str,(.L_0 - _$_str)
_$_str:
        /*0000*/ 	.byte	0x5f, 0x5f, 0x43, 0x55, 0x44, 0x41, 0x5f, 0x46, 0x54, 0x5a, 0x00
.L_0:


//--------------------- .nv.shared.attn_fwd       --------------------------
	.section	.nv.shared.attn_fwd,"aw",@nobits
	.sectionflags	@""
	.align	16
